//
// Generated by NVIDIA NVVM Compiler
//
// Compiler Build ID: CL-36424714
// Cuda compilation tools, release 13.0, V13.0.88
// Based on NVVM 20.0.0
//

.version 9.0
.target sm_100
.address_size 64

	// .globl	_Z19calculate_distancesdiPbPdS0_S0_ii

.visible .entry _Z19calculate_distancesdiPbPdS0_S0_ii(
	.param .f64 _Z19calculate_distancesdiPbPdS0_S0_ii_param_0,
	.param .u32 _Z19calculate_distancesdiPbPdS0_S0_ii_param_1,
	.param .u64 .ptr .align 1 _Z19calculate_distancesdiPbPdS0_S0_ii_param_2,
	.param .u64 .ptr .align 1 _Z19calculate_distancesdiPbPdS0_S0_ii_param_3,
	.param .u64 .ptr .align 1 _Z19calculate_distancesdiPbPdS0_S0_ii_param_4,
	.param .u64 .ptr .align 1 _Z19calculate_distancesdiPbPdS0_S0_ii_param_5,
	.param .u32 _Z19calculate_distancesdiPbPdS0_S0_ii_param_6,
	.param .u32 _Z19calculate_distancesdiPbPdS0_S0_ii_param_7
)
{
	.reg .pred 	%p<20>;
	.reg .b16 	%rs<3>;
	.reg .b32 	%r<93>;
	.reg .b64 	%rd<45>;
	.reg .b64 	%fd<75>;

	ld.param.f64 	%fd4, [_Z19calculate_distancesdiPbPdS0_S0_ii_param_0];
	ld.param.u32 	%r40, [_Z19calculate_distancesdiPbPdS0_S0_ii_param_1];
	ld.param.u64 	%rd5, [_Z19calculate_distancesdiPbPdS0_S0_ii_param_2];
	ld.param.u64 	%rd6, [_Z19calculate_distancesdiPbPdS0_S0_ii_param_3];
	ld.param.u64 	%rd7, [_Z19calculate_distancesdiPbPdS0_S0_ii_param_4];
	ld.param.u64 	%rd8, [_Z19calculate_distancesdiPbPdS0_S0_ii_param_5];
	ld.param.u32 	%r41, [_Z19calculate_distancesdiPbPdS0_S0_ii_param_6];
	ld.param.u32 	%r42, [_Z19calculate_distancesdiPbPdS0_S0_ii_param_7];
	cvta.to.global.u64 	%rd1, %rd5;
	cvta.to.global.u64 	%rd2, %rd8;
	cvta.to.global.u64 	%rd3, %rd7;
	cvta.to.global.u64 	%rd4, %rd6;
	mov.u32 	%r43, %ctaid.x;
	mov.u32 	%r44, %ntid.x;
	mov.u32 	%r45, %tid.x;
	mad.lo.s32 	%r1, %r43, %r44, %r45;
	sub.s32 	%r46, %r42, %r40;
	setp.ge.u32 	%p1, %r1, %r46;
	setp.lt.u32 	%p2, %r1, %r40;
	or.pred  	%p3, %p2, %p1;
	@%p3 bra 	$L__BB0_12;
	mov.u32 	%r47, %ctaid.y;
	mov.u32 	%r48, %ntid.y;
	mul.lo.s32 	%r2, %r47, %r48;
	mov.u32 	%r3, %tid.y;
	add.s32 	%r49, %r2, %r3;
	setp.lt.u32 	%p4, %r49, %r40;
	sub.s32 	%r50, %r41, %r40;
	setp.ge.u32 	%p5, %r49, %r50;
	or.pred  	%p6, %p4, %p5;
	@%p6 bra 	$L__BB0_12;
	neg.s32 	%r5, %r40;
	add.s32 	%r52, %r1, %r3;
	mad.lo.s32 	%r6, %r2, %r42, %r52;
	mul.wide.u32 	%rd9, %r6, 8;
	add.s64 	%rd10, %rd4, %rd9;
	ld.global.f64 	%fd1, [%rd10];
	add.s64 	%rd11, %rd3, %rd9;
	ld.global.f64 	%fd2, [%rd11];
	add.s64 	%rd12, %rd2, %rd9;
	ld.global.f64 	%fd3, [%rd12];
	sub.s32 	%r53, %r49, %r40;
	mul.lo.s32 	%r54, %r42, %r53;
	add.s32 	%r55, %r54, %r42;
	add.s32 	%r7, %r1, %r55;
	add.s32 	%r56, %r53, 2;
	mad.lo.s32 	%r8, %r42, %r56, %r1;
	add.s32 	%r57, %r53, 3;
	mad.lo.s32 	%r9, %r42, %r57, %r1;
	add.s32 	%r10, %r1, %r54;
	mov.b32 	%r90, 0;
	mov.u32 	%r80, %r5;
$L__BB0_3:
	setp.lt.u32 	%p7, %r40, 2;
	mov.u32 	%r89, %r5;
	@%p7 bra 	$L__BB0_6;
	shl.b32 	%r58, %r40, 1;
	and.b32  	%r59, %r58, 2147483644;
	neg.s32 	%r86, %r59;
	add.s32 	%r85, %r7, %r80;
	add.s32 	%r84, %r8, %r80;
	add.s32 	%r83, %r9, %r80;
	add.s32 	%r82, %r10, %r80;
	mov.u32 	%r89, %r5;
$L__BB0_5:
	.pragma "nounroll";
	mul.wide.u32 	%rd13, %r82, 8;
	add.s64 	%rd14, %rd4, %rd13;
	ld.global.f64 	%fd5, [%rd14];
	sub.f64 	%fd6, %fd1, %fd5;
	add.s64 	%rd15, %rd3, %rd13;
	ld.global.f64 	%fd7, [%rd15];
	sub.f64 	%fd8, %fd2, %fd7;
	mul.f64 	%fd9, %fd8, %fd8;
	fma.rn.f64 	%fd10, %fd6, %fd6, %fd9;
	add.s64 	%rd16, %rd2, %rd13;
	ld.global.f64 	%fd11, [%rd16];
	sub.f64 	%fd12, %fd3, %fd11;
	fma.rn.f64 	%fd13, %fd12, %fd12, %fd10;
	sqrt.rn.f64 	%fd14, %fd13;
	setp.lt.f64 	%p8, %fd14, %fd4;
	selp.u32 	%r60, 1, 0, %p8;
	add.s32 	%r61, %r90, %r60;
	mul.wide.u32 	%rd17, %r85, 8;
	add.s64 	%rd18, %rd4, %rd17;
	ld.global.f64 	%fd15, [%rd18];
	sub.f64 	%fd16, %fd1, %fd15;
	add.s64 	%rd19, %rd3, %rd17;
	ld.global.f64 	%fd17, [%rd19];
	sub.f64 	%fd18, %fd2, %fd17;
	mul.f64 	%fd19, %fd18, %fd18;
	fma.rn.f64 	%fd20, %fd16, %fd16, %fd19;
	add.s64 	%rd20, %rd2, %rd17;
	ld.global.f64 	%fd21, [%rd20];
	sub.f64 	%fd22, %fd3, %fd21;
	fma.rn.f64 	%fd23, %fd22, %fd22, %fd20;
	sqrt.rn.f64 	%fd24, %fd23;
	setp.lt.f64 	%p9, %fd24, %fd4;
	selp.u32 	%r62, 1, 0, %p9;
	add.s32 	%r63, %r61, %r62;
	mul.wide.u32 	%rd21, %r84, 8;
	add.s64 	%rd22, %rd4, %rd21;
	ld.global.f64 	%fd25, [%rd22];
	sub.f64 	%fd26, %fd1, %fd25;
	add.s64 	%rd23, %rd3, %rd21;
	ld.global.f64 	%fd27, [%rd23];
	sub.f64 	%fd28, %fd2, %fd27;
	mul.f64 	%fd29, %fd28, %fd28;
	fma.rn.f64 	%fd30, %fd26, %fd26, %fd29;
	add.s64 	%rd24, %rd2, %rd21;
	ld.global.f64 	%fd31, [%rd24];
	sub.f64 	%fd32, %fd3, %fd31;
	fma.rn.f64 	%fd33, %fd32, %fd32, %fd30;
	sqrt.rn.f64 	%fd34, %fd33;
	setp.lt.f64 	%p10, %fd34, %fd4;
	selp.u32 	%r64, 1, 0, %p10;
	add.s32 	%r65, %r63, %r64;
	mul.wide.u32 	%rd25, %r83, 8;
	add.s64 	%rd26, %rd4, %rd25;
	ld.global.f64 	%fd35, [%rd26];
	sub.f64 	%fd36, %fd1, %fd35;
	add.s64 	%rd27, %rd3, %rd25;
	ld.global.f64 	%fd37, [%rd27];
	sub.f64 	%fd38, %fd2, %fd37;
	mul.f64 	%fd39, %fd38, %fd38;
	fma.rn.f64 	%fd40, %fd36, %fd36, %fd39;
	add.s64 	%rd28, %rd2, %rd25;
	ld.global.f64 	%fd41, [%rd28];
	sub.f64 	%fd42, %fd3, %fd41;
	fma.rn.f64 	%fd43, %fd42, %fd42, %fd40;
	sqrt.rn.f64 	%fd44, %fd43;
	setp.lt.f64 	%p11, %fd44, %fd4;
	selp.u32 	%r66, 1, 0, %p11;
	add.s32 	%r90, %r65, %r66;
	add.s32 	%r89, %r89, 4;
	add.s32 	%r86, %r86, 4;
	shl.b32 	%r67, %r42, 2;
	add.s32 	%r85, %r85, %r67;
	add.s32 	%r84, %r84, %r67;
	add.s32 	%r83, %r83, %r67;
	add.s32 	%r82, %r82, %r67;
	setp.ne.s32 	%p12, %r86, 0;
	@%p12 bra 	$L__BB0_5;
$L__BB0_6:
	and.b32  	%r68, %r40, 1;
	setp.eq.b32 	%p13, %r68, 1;
	not.pred 	%p14, %p13;
	@%p14 bra 	$L__BB0_8;
	add.s32 	%r69, %r89, %r49;
	add.s32 	%r70, %r80, %r1;
	mad.lo.s32 	%r71, %r69, %r42, %r70;
	mul.wide.u32 	%rd29, %r71, 8;
	add.s64 	%rd30, %rd4, %rd29;
	ld.global.f64 	%fd45, [%rd30];
	sub.f64 	%fd46, %fd1, %fd45;
	add.s64 	%rd31, %rd3, %rd29;
	ld.global.f64 	%fd47, [%rd31];
	sub.f64 	%fd48, %fd2, %fd47;
	mul.f64 	%fd49, %fd48, %fd48;
	fma.rn.f64 	%fd50, %fd46, %fd46, %fd49;
	add.s64 	%rd32, %rd2, %rd29;
	ld.global.f64 	%fd51, [%rd32];
	sub.f64 	%fd52, %fd3, %fd51;
	fma.rn.f64 	%fd53, %fd52, %fd52, %fd50;
	sqrt.rn.f64 	%fd54, %fd53;
	setp.lt.f64 	%p15, %fd54, %fd4;
	selp.u32 	%r72, 1, 0, %p15;
	add.s32 	%r73, %r90, %r72;
	add.s32 	%r74, %r71, %r42;
	mul.wide.u32 	%rd33, %r74, 8;
	add.s64 	%rd34, %rd4, %rd33;
	ld.global.f64 	%fd55, [%rd34];
	sub.f64 	%fd56, %fd1, %fd55;
	add.s64 	%rd35, %rd3, %rd33;
	ld.global.f64 	%fd57, [%rd35];
	sub.f64 	%fd58, %fd2, %fd57;
	mul.f64 	%fd59, %fd58, %fd58;
	fma.rn.f64 	%fd60, %fd56, %fd56, %fd59;
	add.s64 	%rd36, %rd2, %rd33;
	ld.global.f64 	%fd61, [%rd36];
	sub.f64 	%fd62, %fd3, %fd61;
	fma.rn.f64 	%fd63, %fd62, %fd62, %fd60;
	sqrt.rn.f64 	%fd64, %fd63;
	setp.lt.f64 	%p16, %fd64, %fd4;
	selp.u32 	%r75, 1, 0, %p16;
	add.s32 	%r90, %r73, %r75;
	add.s32 	%r89, %r89, 2;
$L__BB0_8:
	add.s32 	%r76, %r89, %r49;
	add.s32 	%r77, %r80, %r1;
	mad.lo.s32 	%r78, %r76, %r42, %r77;
	mul.wide.u32 	%rd37, %r78, 8;
	add.s64 	%rd38, %rd4, %rd37;
	ld.global.f64 	%fd65, [%rd38];
	sub.f64 	%fd66, %fd1, %fd65;
	add.s64 	%rd39, %rd3, %rd37;
	ld.global.f64 	%fd67, [%rd39];
	sub.f64 	%fd68, %fd2, %fd67;
	mul.f64 	%fd69, %fd68, %fd68;
	fma.rn.f64 	%fd70, %fd66, %fd66, %fd69;
	add.s64 	%rd40, %rd2, %rd37;
	ld.global.f64 	%fd71, [%rd40];
	sub.f64 	%fd72, %fd3, %fd71;
	fma.rn.f64 	%fd73, %fd72, %fd72, %fd70;
	sqrt.rn.f64 	%fd74, %fd73;
	setp.lt.f64 	%p17, %fd74, %fd4;
	selp.u32 	%r79, 1, 0, %p17;
	add.s32 	%r90, %r90, %r79;
	add.s32 	%r39, %r80, 1;
	setp.ne.s32 	%p18, %r80, %r40;
	mov.u32 	%r80, %r39;
	@%p18 bra 	$L__BB0_3;
	setp.gt.s32 	%p19, %r90, 2;
	@%p19 bra 	$L__BB0_11;
	cvt.u64.u32 	%rd43, %r6;
	add.s64 	%rd44, %rd1, %rd43;
	mov.b16 	%rs2, 1;
	st.global.u8 	[%rd44], %rs2;
	bra.uni 	$L__BB0_12;
$L__BB0_11:
	cvt.u64.u32 	%rd41, %r6;
	add.s64 	%rd42, %rd1, %rd41;
	mov.b16 	%rs1, 0;
	st.global.u8 	[%rd42], %rs1;
$L__BB0_12:
	ret;

}
	// .globl	_Z3setPfS_S_ii
.visible .entry _Z3setPfS_S_ii(
	.param .u64 .ptr .align 1 _Z3setPfS_S_ii_param_0,
	.param .u64 .ptr .align 1 _Z3setPfS_S_ii_param_1,
	.param .u64 .ptr .align 1 _Z3setPfS_S_ii_param_2,
	.param .u32 _Z3setPfS_S_ii_param_3,
	.param .u32 _Z3setPfS_S_ii_param_4
)
{
	.reg .pred 	%p<2>;
	.reg .b32 	%r<5>;
	.reg .b32 	%f<4>;
	.reg .b64 	%rd<11>;

	ld.param.u64 	%rd1, [_Z3setPfS_S_ii_param_0];
	ld.param.u64 	%rd2, [_Z3setPfS_S_ii_param_1];
	ld.param.u64 	%rd3, [_Z3setPfS_S_ii_param_2];
	ld.param.u32 	%r2, [_Z3setPfS_S_ii_param_3];
	ld.param.u32 	%r3, [_Z3setPfS_S_ii_param_4];
	mov.u32 	%r1, %tid.x;
	mul.lo.s32 	%r4, %r3, %r2;
	setp.ge.u32 	%p1, %r1, %r4;
	@%p1 bra 	$L__BB1_2;
	cvta.to.global.u64 	%rd4, %rd2;
	cvta.to.global.u64 	%rd5, %rd1;
	cvta.to.global.u64 	%rd6, %rd3;
	mul.wide.u32 	%rd7, %r1, 4;
	add.s64 	%rd8, %rd4, %rd7;
	ld.global.f32 	%f1, [%rd8];
	add.s64 	%rd9, %rd5, %rd7;
	ld.global.f32 	%f2, [%rd9];
	add.f32 	%f3, %f1, %f2;
	add.s64 	%rd10, %rd6, %rd7;
	st.global.f32 	[%rd10], %f3;
$L__BB1_2:
	ret;

}


// ===== COMPILED SASS (sm_100) =====

	.target	sm_100

	.elftype	@"ET_EXEC"


//--------------------- .note.nv.tkinfo           --------------------------
	.section	.note.nv.tkinfo,"",@"SHT_NOTE"
	.sectionflags	@"SHF_NOTE_NV_TKINFO"
	.tkinfo
        /*0018*/ 	.word	0x00000002
        /*0030*/ 	.string	""
        /*0030*/ 	.string	"ptxas"
        /*0030*/ 	.string	"Cuda compilation tools, release 13.0, V13.0.88"
        /*0030*/ 	.string	"Build cuda_13.0.r13.0/compiler.36424714_0"
        /*0030*/ 	.string	"-arch sm_100 -m 64 "



//--------------------- .note.nv.cuinfo           --------------------------
	.section	.note.nv.cuinfo,"",@"SHT_NOTE"
	.sectionflags	@"SHF_NOTE_NV_CUINFO"
        /*0018*/ 	.short	0x0002
        /*001a*/ 	.short	0x0064
        /*001c*/ 	.short	0x0082
	.zero		2


//--------------------- .nv.info                  --------------------------
	.section	.nv.info,"",@"SHT_CUDA_INFO"
	.align	4


	//----- nvinfo : EIATTR_REGCOUNT
	.align		4
        /*0000*/ 	.byte	0x04, 0x2f
        /*0002*/ 	.short	(.L_1 - .L_0)
	.align		4
.L_0:
        /*0004*/ 	.word	index@(_Z19calculate_distancesdiPbPdS0_S0_ii)
        /*0008*/ 	.word	0x00000026


	//----- nvinfo : EIATTR_FRAME_SIZE
	.align		4
.L_1:
        /*000c*/ 	.byte	0x04, 0x11
        /*000e*/ 	.short	(.L_3 - .L_2)
	.align		4
.L_2:
        /*0010*/ 	.word	index@($__internal_0_$__cuda_sm20_dsqrt_rn_f64_mediumpath_v1)
        /*0014*/ 	.word	0x00000000


	//----- nvinfo : EIATTR_FRAME_SIZE
	.align		4
.L_3:
        /*0018*/ 	.byte	0x04, 0x11
        /*001a*/ 	.short	(.L_5 - .L_4)
	.align		4
.L_4:
        /*001c*/ 	.word	index@(_Z19calculate_distancesdiPbPdS0_S0_ii)
        /*0020*/ 	.word	0x00000000


	//----- nvinfo : EIATTR_REGCOUNT
	.align		4
.L_5:
        /*0024*/ 	.byte	0x04, 0x2f
        /*0026*/ 	.short	(.L_7 - .L_6)
	.align		4
.L_6:
        /*0028*/ 	.word	index@(_Z3setPfS_S_ii)
        /*002c*/ 	.word	0x0000000c


	//----- nvinfo : EIATTR_FRAME_SIZE
	.align		4
.L_7:
        /*0030*/ 	.byte	0x04, 0x11
        /*0032*/ 	.short	(.L_9 - .L_8)
	.align		4
.L_8:
        /*0034*/ 	.word	index@(_Z3setPfS_S_ii)
        /*0038*/ 	.word	0x00000000


	//----- nvinfo : EIATTR_MIN_STACK_SIZE
	.align		4
.L_9:
        /*003c*/ 	.byte	0x04, 0x12
        /*003e*/ 	.short	(.L_11 - .L_10)
	.align		4
.L_10:
        /*0040*/ 	.word	index@(_Z3setPfS_S_ii)
        /*0044*/ 	.word	0x00000000


	//----- nvinfo : EIATTR_MIN_STACK_SIZE
	.align		4
.L_11:
        /*0048*/ 	.byte	0x04, 0x12
        /*004a*/ 	.short	(.L_13 - .L_12)
	.align		4
.L_12:
        /*004c*/ 	.word	index@(_Z19calculate_distancesdiPbPdS0_S0_ii)
        /*0050*/ 	.word	0x00000000
.L_13:


//--------------------- .nv.compat                --------------------------
	.section	.nv.compat,"",@"SHT_CUDA_COMPAT_INFO"
	.align	4
        /*0000*/ 	.byte	0x02, 0x09, 0x00, 0x00, 0x02, 0x02, 0x01, 0x00, 0x02, 0x05, 0x05, 0x00, 0x03, 0x07, 0x01, 0x01
        /*0010*/ 	.byte	0x02, 0x03, 0x00, 0x00, 0x02, 0x06, 0x01, 0x00, 0x04, 0x0b, 0x08, 0x00, 0x01, 0x00, 0x00, 0x00
        /*0020*/ 	.byte	0x00, 0x00, 0x00, 0x00


//--------------------- .nv.info._Z3setPfS_S_ii   --------------------------
	.section	.nv.info._Z3setPfS_S_ii,"",@"SHT_CUDA_INFO"
	.sectionflags	@""
	.align	4


	//----- nvinfo : EIATTR_CUDA_API_VERSION
	.align		4
        /*0000*/ 	.byte	0x04, 0x37
        /*0002*/ 	.short	(.L_15 - .L_14)
.L_14:
        /*0004*/ 	.word	0x00000082


	//----- nvinfo : EIATTR_KPARAM_INFO
	.align		4
.L_15:
        /*0008*/ 	.byte	0x04, 0x17
        /*000a*/ 	.short	(.L_17 - .L_16)
.L_16:
        /*000c*/ 	.word	0x00000000
        /*0010*/ 	.short	0x0004
        /*0012*/ 	.short	0x001c
        /*0014*/ 	.byte	0x00, 0xf0, 0x11, 0x00


	//----- nvinfo : EIATTR_KPARAM_INFO
	.align		4
.L_17:
        /*0018*/ 	.byte	0x04, 0x17
        /*001a*/ 	.short	(.L_19 - .L_18)
.L_18:
        /*001c*/ 	.word	0x00000000
        /*0020*/ 	.short	0x0003
        /*0022*/ 	.short	0x0018
        /*0024*/ 	.byte	0x00, 0xf0, 0x11, 0x00


	//----- nvinfo : EIATTR_KPARAM_INFO
	.align		4
.L_19:
        /*0028*/ 	.byte	0x04, 0x17
        /*002a*/ 	.short	(.L_21 - .L_20)
.L_20:
        /*002c*/ 	.word	0x00000000
        /*0030*/ 	.short	0x0002
        /*0032*/ 	.short	0x0010
        /*0034*/ 	.byte	0x00, 0xf5, 0x21, 0x00


	//----- nvinfo : EIATTR_KPARAM_INFO
	.align		4
.L_21:
        /*0038*/ 	.byte	0x04, 0x17
        /*003a*/ 	.short	(.L_23 - .L_22)
.L_22:
        /*003c*/ 	.word	0x00000000
        /*0040*/ 	.short	0x0001
        /*0042*/ 	.short	0x0008
        /*0044*/ 	.byte	0x00, 0xf5, 0x21, 0x00


	//----- nvinfo : EIATTR_KPARAM_INFO
	.align		4
.L_23:
        /*0048*/ 	.byte	0x04, 0x17
        /*004a*/ 	.short	(.L_25 - .L_24)
.L_24:
        /*004c*/ 	.word	0x00000000
        /*0050*/ 	.short	0x0000
        /*0052*/ 	.short	0x0000
        /*0054*/ 	.byte	0x00, 0xf5, 0x21, 0x00


	//----- nvinfo : EIATTR_SPARSE_MMA_MASK
	.align		4
.L_25:
        /*0058*/ 	.byte	0x03, 0x50
        /*005a*/ 	.short	0x0000


	//----- nvinfo : EIATTR_MAXREG_COUNT
	.align		4
        /*005c*/ 	.byte	0x03, 0x1b
        /*005e*/ 	.short	0x00ff


	//----- nvinfo : EIATTR_MERCURY_ISA_VERSION
	.align		4
        /*0060*/ 	.byte	0x03, 0x5f
        /*0062*/ 	.short	0x0101


	//----- nvinfo : EIATTR_VRC_CTA_INIT_COUNT
	.align		4
        /*0064*/ 	.byte	0x02, 0x4a
	.zero		1
	.zero		1


	//----- nvinfo : EIATTR_EXIT_INSTR_OFFSETS
	.align		4
        /*0068*/ 	.byte	0x04, 0x1c
        /*006a*/ 	.short	(.L_27 - .L_26)


	//   ....[0]....
.L_26:
        /*006c*/ 	.word	0x00000050


	//   ....[1]....
        /*0070*/ 	.word	0x00000110


	//----- nvinfo : EIATTR_CBANK_PARAM_SIZE
	.align		4
.L_27:
        /*0074*/ 	.byte	0x03, 0x19
        /*0076*/ 	.short	0x0020


	//----- nvinfo : EIATTR_PARAM_CBANK
	.align		4
        /*0078*/ 	.byte	0x04, 0x0a
        /*007a*/ 	.short	(.L_29 - .L_28)
	.align		4
.L_28:
        /*007c*/ 	.word	index@(.nv.constant0._Z3setPfS_S_ii)
        /*0080*/ 	.short	0x0380
        /*0082*/ 	.short	0x0020


	//----- nvinfo : EIATTR_SW_WAR
	.align		4
.L_29:
        /*0084*/ 	.byte	0x04, 0x36
        /*0086*/ 	.short	(.L_31 - .L_30)
.L_30:
        /*0088*/ 	.word	0x00000008
.L_31:


//--------------------- .nv.info._Z19calculate_distancesdiPbPdS0_S0_ii --------------------------
	.section	.nv.info._Z19calculate_distancesdiPbPdS0_S0_ii,"",@"SHT_CUDA_INFO"
	.sectionflags	@""
	.align	4


	//----- nvinfo : EIATTR_CUDA_API_VERSION
	.align		4
        /*0000*/ 	.byte	0x04, 0x37
        /*0002*/ 	.short	(.L_33 - .L_32)
.L_32:
        /*0004*/ 	.word	0x00000082


	//----- nvinfo : EIATTR_KPARAM_INFO
	.align		4
.L_33:
        /*0008*/ 	.byte	0x04, 0x17
        /*000a*/ 	.short	(.L_35 - .L_34)
.L_34:
        /*000c*/ 	.word	0x00000000
        /*0010*/ 	.short	0x0007
        /*0012*/ 	.short	0x0034
        /*0014*/ 	.byte	0x00, 0xf0, 0x11, 0x00


	//----- nvinfo : EIATTR_KPARAM_INFO
	.align		4
.L_35:
        /*0018*/ 	.byte	0x04, 0x17
        /*001a*/ 	.short	(.L_37 - .L_36)
.L_36:
        /*001c*/ 	.word	0x00000000
        /*0020*/ 	.short	0x0006
        /*0022*/ 	.short	0x0030
        /*0024*/ 	.byte	0x00, 0xf0, 0x11, 0x00


	//----- nvinfo : EIATTR_KPARAM_INFO
	.align		4
.L_37:
        /*0028*/ 	.byte	0x04, 0x17
        /*002a*/ 	.short	(.L_39 - .L_38)
.L_38:
        /*002c*/ 	.word	0x00000000
        /*0030*/ 	.short	0x0005
        /*0032*/ 	.short	0x0028
        /*0034*/ 	.byte	0x00, 0xf5, 0x21, 0x00


	//----- nvinfo : EIATTR_KPARAM_INFO
	.align		4
.L_39:
        /*0038*/ 	.byte	0x04, 0x17
        /*003a*/ 	.short	(.L_41 - .L_40)
.L_40:
        /*003c*/ 	.word	0x00000000
        /*0040*/ 	.short	0x0004
        /*0042*/ 	.short	0x0020
        /*0044*/ 	.byte	0x00, 0xf5, 0x21, 0x00


	//----- nvinfo : EIATTR_KPARAM_INFO
	.align		4
.L_41:
        /*0048*/ 	.byte	0x04, 0x17
        /*004a*/ 	.short	(.L_43 - .L_42)
.L_42:
        /*004c*/ 	.word	0x00000000
        /*0050*/ 	.short	0x0003
        /*0052*/ 	.short	0x0018
        /*0054*/ 	.byte	0x00, 0xf5, 0x21, 0x00


	//----- nvinfo : EIATTR_KPARAM_INFO
	.align		4
.L_43:
        /*0058*/ 	.byte	0x04, 0x17
        /*005a*/ 	.short	(.L_45 - .L_44)
.L_44:
        /*005c*/ 	.word	0x00000000
        /*0060*/ 	.short	0x0002
        /*0062*/ 	.short	0x0010
        /*0064*/ 	.byte	0x00, 0xf5, 0x21, 0x00


	//----- nvinfo : EIATTR_KPARAM_INFO
	.align		4
.L_45:
        /*0068*/ 	.byte	0x04, 0x17
        /*006a*/ 	.short	(.L_47 - .L_46)
.L_46:
        /*006c*/ 	.word	0x00000000
        /*0070*/ 	.short	0x0001
        /*0072*/ 	.short	0x0008
        /*0074*/ 	.byte	0x00, 0xf0, 0x11, 0x00


	//----- nvinfo : EIATTR_KPARAM_INFO
	.align		4
.L_47:
        /*0078*/ 	.byte	0x04, 0x17
        /*007a*/ 	.short	(.L_49 - .L_48)
.L_48:
        /*007c*/ 	.word	0x00000000
        /*0080*/ 	.short	0x0000
        /*0082*/ 	.short	0x0000
        /*0084*/ 	.byte	0x00, 0xf0, 0x21, 0x00


	//----- nvinfo : EIATTR_SPARSE_MMA_MASK
	.align		4
.L_49:
        /*0088*/ 	.byte	0x03, 0x50
        /*008a*/ 	.short	0x0000


	//----- nvinfo : EIATTR_MAXREG_COUNT
	.align		4
        /*008c*/ 	.byte	0x03, 0x1b
        /*008e*/ 	.short	0x00ff


	//----- nvinfo : EIATTR_MERCURY_ISA_VERSION
	.align		4
        /*0090*/ 	.byte	0x03, 0x5f
        /*0092*/ 	.short	0x0101


	//----- nvinfo : EIATTR_VRC_CTA_INIT_COUNT
	.align		4
        /*0094*/ 	.byte	0x02, 0x4a
	.zero		1
	.zero		1


	//----- nvinfo : EIATTR_EXIT_INSTR_OFFSETS
	.align		4
        /*0098*/ 	.byte	0x04, 0x1c
        /*009a*/ 	.short	(.L_51 - .L_50)


	//   ....[0]....
.L_50:
        /*009c*/ 	.word	0x000000a0


	//   ....[1]....
        /*00a0*/ 	.word	0x00000140


	//   ....[2]....
        /*00a4*/ 	.word	0x00001870


	//   ....[3]....
        /*00a8*/ 	.word	0x000018c0


	//----- nvinfo : EIATTR_CRS_STACK_SIZE
	.align		4
.L_51:
        /*00ac*/ 	.byte	0x04, 0x1e
        /*00ae*/ 	.short	(.L_53 - .L_52)
.L_52:
        /*00b0*/ 	.word	0x00000000


	//----- nvinfo : EIATTR_CBANK_PARAM_SIZE
	.align		4
.L_53:
        /*00b4*/ 	.byte	0x03, 0x19
        /*00b6*/ 	.short	0x0038


	//----- nvinfo : EIATTR_PARAM_CBANK
	.align		4
        /*00b8*/ 	.byte	0x04, 0x0a
        /*00ba*/ 	.short	(.L_55 - .L_54)
	.align		4
.L_54:
        /*00bc*/ 	.word	index@(.nv.constant0._Z19calculate_distancesdiPbPdS0_S0_ii)
        /*00c0*/ 	.short	0x0380
        /*00c2*/ 	.short	0x0038


	//----- nvinfo : EIATTR_SW_WAR
	.align		4
.L_55:
        /*00c4*/ 	.byte	0x04, 0x36
        /*00c6*/ 	.short	(.L_57 - .L_56)
.L_56:
        /*00c8*/ 	.word	0x00000008
.L_57:


//--------------------- .nv.callgraph             --------------------------
	.section	.nv.callgraph,"",@"SHT_CUDA_CALLGRAPH"
	.align	4
	.sectionentsize	8
	.align		4
        /*0000*/ 	.word	0x00000000
	.align		4
        /*0004*/ 	.word	0xffffffff
	.align		4
        /*0008*/ 	.word	0x00000000
	.align		4
        /*000c*/ 	.word	0xfffffffe
	.align		4
        /*0010*/ 	.word	0x00000000
	.align		4
        /*0014*/ 	.word	0xfffffffd
	.align		4
        /*0018*/ 	.word	0x00000000
	.align		4
        /*001c*/ 	.word	0xfffffffc


//--------------------- .text._Z3setPfS_S_ii      --------------------------
	.section	.text._Z3setPfS_S_ii,"ax",@progbits
	.align	128
        .global         _Z3setPfS_S_ii
        .type           _Z3setPfS_S_ii,@function
        .size           _Z3setPfS_S_ii,(.L_x_25 - _Z3setPfS_S_ii)
        .other          _Z3setPfS_S_ii,@"STO_CUDA_ENTRY STV_DEFAULT"
_Z3setPfS_S_ii:
.text._Z3setPfS_S_ii:
[----:B------:R-:W-:Y:S01]  /*0000*/  LDC R1, c[0x0][0x37c] ;  /* 0x0000df00ff017b82 */ /* 0x000fe20000000800 */
[----:B------:R-:W0:Y:S01]  /*0010*/  S2R R9, SR_TID.X ;  /* 0x0000000000097919 */ /* 0x000e220000002100 */
[----:B------:R-:W1:Y:S02]  /*0020*/  LDCU.64 UR4, c[0x0][0x398] ;  /* 0x00007300ff0477ac */ /* 0x000e640008000a00 */
[----:B-1----:R-:W-:-:S06]  /*0030*/  UIMAD UR4, UR5, UR4, URZ ;  /* 0x00000004050472a4 */ /* 0x002fcc000f8e02ff */
[----:B0-----:R-:W-:-:S13]  /*0040*/  ISETP.GE.U32.AND P0, PT, R9, UR4, PT ;  /* 0x0000000409007c0c */ /* 0x001fda000bf06070 */
[----:B------:R-:W-:Y:S05]  /*0050*/  @P0 EXIT ;  /* 0x000000000000094d */ /* 0x000fea0003800000 */
[----:B------:R-:W0:Y:S01]  /*0060*/  LDC.64 R2, c[0x0][0x388] ;  /* 0x0000e200ff027b82 */ /* 0x000e220000000a00 */
[----:B------:R-:W1:Y:S07]  /*0070*/  LDCU.64 UR4, c[0x0][0x358] ;  /* 0x00006b00ff0477ac */ /* 0x000e6e0008000a00 */
[----:B------:R-:W2:Y:S08]  /*0080*/  LDC.64 R4, c[0x0][0x380] ;  /* 0x0000e000ff047b82 */ /* 0x000eb00000000a00 */
[----:B------:R-:W3:Y:S01]  /*0090*/  LDC.64 R6, c[0x0][0x390] ;  /* 0x0000e400ff067b82 */ /* 0x000ee20000000a00 */
[----:B0-----:R-:W-:-:S06]  /*00a0*/  IMAD.WIDE.U32 R2, R9, 0x4, R2 ;  /* 0x0000000409027825 */ /* 0x001fcc00078e0002 */
[----:B-1----:R-:W4:Y:S01]  /*00b0*/  LDG.E R2, desc[UR4][R2.64] ;  /* 0x0000000402027981 */ /* 0x002f22000c1e1900 */
[----:B--2---:R-:W-:-:S06]  /*00c0*/  IMAD.WIDE.U32 R4, R9, 0x4, R4 ;  /* 0x0000000409047825 */ /* 0x004fcc00078e0004 */
[----:B------:R-:W4:Y:S01]  /*00d0*/  LDG.E R5, desc[UR4][R4.64] ;  /* 0x0000000404057981 */ /* 0x000f22000c1e1900 */
[----:B---3--:R-:W-:-:S04]  /*00e0*/  IMAD.WIDE.U32 R6, R9, 0x4, R6 ;  /* 0x0000000409067825 */ /* 0x008fc800078e0006 */
[----:B----4-:R-:W-:-:S05]  /*00f0*/  FADD R9, R2, R5 ;  /* 0x0000000502097221 */ /* 0x010fca0000000000 */
[----:B------:R-:W-:Y:S01]  /*0100*/  STG.E desc[UR4][R6.64], R9 ;  /* 0x0000000906007986 */ /* 0x000fe2000c101904 */
[----:B------:R-:W-:Y:S05]  /*0110*/  EXIT ;  /* 0x000000000000794d */ /* 0x000fea0003800000 */
.L_x_0:
[----:B------:R-:W-:-:S00]  /*0120*/  BRA `(.L_x_0) ;  /* 0xfffffffc00fc7947 */ /* 0x000fc0000383ffff */
[----:B------:R-:W-:-:S00]  /*0130*/  NOP ;  /* 0x0000000000007918 */ /* 0x000fc00000000000 */
        /* <DEDUP_REMOVED lines=12> */
.L_x_25:


//--------------------- .text._Z19calculate_distancesdiPbPdS0_S0_ii --------------------------
	.section	.text._Z19calculate_distancesdiPbPdS0_S0_ii,"ax",@progbits
	.align	128
        .global         _Z19calculate_distancesdiPbPdS0_S0_ii
        .type           _Z19calculate_distancesdiPbPdS0_S0_ii,@function
        .size           _Z19calculate_distancesdiPbPdS0_S0_ii,(.L_x_24 - _Z19calculate_distancesdiPbPdS0_S0_ii)
        .other          _Z19calculate_distancesdiPbPdS0_S0_ii,@"STO_CUDA_ENTRY STV_DEFAULT"
_Z19calculate_distancesdiPbPdS0_S0_ii:
.text._Z19calculate_distancesdiPbPdS0_S0_ii:
[----:B------:R-:W-:Y:S01]  /*0000*/  LDC R1, c[0x0][0x37c] ;  /* 0x0000df00ff017b82 */ /* 0x000fe20000000800 */
[----:B------:R-:W0:Y:S07]  /*0010*/  S2R R0, SR_TID.X ;  /* 0x0000000000007919 */ /* 0x000e2e0000002100 */
[----:B------:R-:W0:Y:S01]  /*0020*/  S2UR UR4, SR_CTAID.X ;  /* 0x00000000000479c3 */ /* 0x000e220000002500 */
[----:B------:R-:W1:Y:S07]  /*0030*/  LDCU UR6, c[0x0][0x388] ;  /* 0x00007100ff0677ac */ /* 0x000e6e0008000800 */
[----:B------:R-:W0:Y:S08]  /*0040*/  LDC R29, c[0x0][0x360] ;  /* 0x0000d800ff1d7b82 */ /* 0x000e300000000800 */
[----:B------:R-:W1:Y:S01]  /*0050*/  LDC R3, c[0x0][0x3b4] ;  /* 0x0000ed00ff037b82 */ /* 0x000e620000000800 */
[----:B0-----:R-:W-:Y:S01]  /*0060*/  IMAD R29, R29, UR4, R0 ;  /* 0x000000041d1d7c24 */ /* 0x001fe2000f8e0200 */
[----:B-1----:R-:W-:-:S04]  /*0070*/  IADD3 R0, PT, PT, R3, -UR6, RZ ;  /* 0x8000000603007c10 */ /* 0x002fc8000fffe0ff */
[----:B------:R-:W-:-:S04]  /*0080*/  ISETP.GE.U32.AND P0, PT, R29, R0, PT ;  /* 0x000000001d00720c */ /* 0x000fc80003f06070 */
[----:B------:R-:W-:-:S13]  /*0090*/  ISETP.LT.U32.OR P0, PT, R29, UR6, P0 ;  /* 0x000000061d007c0c */ /* 0x000fda0008701470 */
[----:B------:R-:W-:Y:S05]  /*00a0*/  @P0 EXIT ;  /* 0x000000000000094d */ /* 0x000fea0003800000 */
[----:B------:R-:W0:Y:S01]  /*00b0*/  S2R R0, SR_TID.Y ;  /* 0x0000000000007919 */ /* 0x000e220000002200 */
[----:B------:R-:W1:Y:S01]  /*00c0*/  S2UR UR4, SR_CTAID.Y ;  /* 0x00000000000479c3 */ /* 0x000e620000002600 */
[----:B------:R-:W1:Y:S01]  /*00d0*/  LDCU UR5, c[0x0][0x364] ;  /* 0x00006c80ff0577ac */ /* 0x000e620008000800 */
[----:B------:R-:W2:Y:S01]  /*00e0*/  LDCU UR7, c[0x0][0x3b0] ;  /* 0x00007600ff0777ac */ /* 0x000ea20008000800 */
[----:B-1----:R-:W-:Y:S02]  /*00f0*/  UIMAD UR4, UR4, UR5, URZ ;  /* 0x00000005040472a4 */ /* 0x002fe4000f8e02ff */
[----:B--2---:R-:W-:-:S04]  /*0100*/  UIADD3 UR5, UPT, UPT, -UR6, UR7, URZ ;  /* 0x0000000706057290 */ /* 0x004fc8000fffe1ff */
[----:B0-----:R-:W-:-:S05]  /*0110*/  VIADD R28, R0, UR4 ;  /* 0x00000004001c7c36 */ /* 0x001fca0008000000 */
[----:B------:R-:W-:-:S04]  /*0120*/  ISETP.GE.U32.AND P0, PT, R28, UR5, PT ;  /* 0x000000051c007c0c */ /* 0x000fc8000bf06070 */
[----:B------:R-:W-:-:S13]  /*0130*/  ISETP.LT.U32.OR P0, PT, R28, UR6, P0 ;  /* 0x000000061c007c0c */ /* 0x000fda0008701470 */
[----:B------:R-:W-:Y:S05]  /*0140*/  @P0 EXIT ;  /* 0x000000000000094d */ /* 0x000fea0003800000 */
[----:B------:R-:W0:Y:S01]  /*0150*/  LDC.64 R18, c[0x0][0x398] ;  /* 0x0000e600ff127b82 */ /* 0x000e220000000a00 */
[----:B------:R-:W1:Y:S01]  /*0160*/  LDCU.64 UR8, c[0x0][0x358] ;  /* 0x00006b00ff0877ac */ /* 0x000e620008000a00 */
[----:B------:R-:W-:-:S05]  /*0170*/  IADD3 R27, PT, PT, R29, R0, RZ ;  /* 0x000000001d1b7210 */ /* 0x000fca0007ffe0ff */
[----:B------:R-:W-:Y:S01]  /*0180*/  IMAD R27, R3, UR4, R27 ;  /* 0x00000004031b7c24 */ /* 0x000fe2000f8e021b */
[----:B------:R-:W2:Y:S08]  /*0190*/  LDC.64 R16, c[0x0][0x3a0] ;  /* 0x0000e800ff107b82 */ /* 0x000eb00000000a00 */
[----:B------:R-:W3:Y:S01]  /*01a0*/  LDC.64 R14, c[0x0][0x3a8] ;  /* 0x0000ea00ff0e7b82 */ /* 0x000ee20000000a00 */
[----:B0-----:R-:W-:-:S06]  /*01b0*/  IMAD.WIDE.U32 R18, R27, 0x8, R18 ;  /* 0x000000081b127825 */ /* 0x001fcc00078e0012 */
[----:B-1----:R-:W5:Y:S01]  /*01c0*/  LDG.E.64 R18, desc[UR8][R18.64] ;  /* 0x0000000812127981 */ /* 0x002f62000c1e1b00 */
[----:B--2---:R-:W-:-:S06]  /*01d0*/  IMAD.WIDE.U32 R16, R27, 0x8, R16 ;  /* 0x000000081b107825 */ /* 0x004fcc00078e0010 */
[----:B------:R-:W5:Y:S01]  /*01e0*/  LDG.E.64 R16, desc[UR8][R16.64] ;  /* 0x0000000810107981 */ /* 0x000f62000c1e1b00 */
[----:B---3--:R-:W-:-:S06]  /*01f0*/  IMAD.WIDE.U32 R14, R27, 0x8, R14 ;  /* 0x000000081b0e7825 */ /* 0x008fcc00078e000e */
[----:B------:R-:W5:Y:S01]  /*0200*/  LDG.E.64 R14, desc[UR8][R14.64] ;  /* 0x000000080e0e7981 */ /* 0x000f62000c1e1b00 */
[----:B------:R-:W-:Y:S01]  /*0210*/  VIADD R26, R28, -UR6 ;  /* 0x800000061c1a7c36 */ /* 0x000fe20008000000 */
[----:B------:R-:W-:Y:S01]  /*0220*/  UIADD3 UR7, UPT, UPT, -UR6, URZ, URZ ;  /* 0x000000ff06077290 */ /* 0x000fe2000fffe1ff */
[----:B------:R-:W-:Y:S02]  /*0230*/  HFMA2 R30, -RZ, RZ, 0, 0 ;  /* 0x00000000ff1e7431 */ /* 0x000fe400000001ff */
[C---:B------:R-:W-:Y:S01]  /*0240*/  VIADD R12, R26.reuse, 0x3 ;  /* 0x000000031a0c7836 */ /* 0x040fe20000000000 */
[C---:B------:R-:W-:Y:S01]  /*0250*/  IADD3 R2, PT, PT, R26.reuse, 0x2, RZ ;  /* 0x000000021a027810 */ /* 0x040fe20007ffe0ff */
[CC--:B------:R-:W-:Y:S02]  /*0260*/  IMAD R0, R26.reuse, R3.reuse, R3 ;  /* 0x000000031a007224 */ /* 0x0c0fe400078e0203 */
[-CC-:B------:R-:W-:Y:S02]  /*0270*/  IMAD R26, R26, R3.reuse, R29.reuse ;  /* 0x000000031a1a7224 */ /* 0x180fe400078e021d */
[----:B------:R-:W-:-:S02]  /*0280*/  IMAD R13, R2, R3, R29 ;  /* 0x00000003020d7224 */ /* 0x000fc400078e021d */
[----:B------:R-:W-:Y:S02]  /*0290*/  IMAD R12, R12, R3, R29 ;  /* 0x000000030c0c7224 */ /* 0x000fe400078e021d */
[----:B------:R-:W-:Y:S01]  /*02a0*/  IMAD.IADD R11, R29, 0x1, R0 ;  /* 0x000000011d0b7824 */ /* 0x000fe200078e0200 */
[----:B------:R-:W-:-:S06]  /*02b0*/  UMOV UR4, UR7 ;  /* 0x0000000700047c82 */ /* 0x000fcc0008000000 */
.L_x_18:
[----:B------:R-:W0:Y:S01]  /*02c0*/  LDCU UR6, c[0x0][0x388] ;  /* 0x00007100ff0677ac */ /* 0x000e220008000800 */
[----:B------:R-:W-:Y:S01]  /*02d0*/  UMOV UR5, UR7 ;  /* 0x0000000700057c82 */ /* 0x000fe20008000000 */
[----:B0-----:R-:W-:-:S09]  /*02e0*/  UISETP.GE.U32.AND UP0, UPT, UR6, 0x2, UPT ;  /* 0x000000020600788c */ /* 0x001fd2000bf06070 */
[----:B------:R-:W-:Y:S05]  /*02f0*/  BRA.U !UP0, `(.L_x_1) ;  /* 0x0000000908e07547 */ /* 0x000fea000b800000 */
[----:B------:R-:W-:Y:S01]  /*0300*/  USHF.L.U32 UR5, UR6, 0x1, URZ ;  /* 0x0000000106057899 */ /* 0x000fe200080006ff */
[----:B------:R-:W-:Y:S01]  /*0310*/  IADD3 R10, PT, PT, R11, UR4, RZ ;  /* 0x000000040b0a7c10 */ /* 0x000fe2000fffe0ff */
[----:B------:R-:W-:Y:S01]  /*0320*/  VIADD R9, R13, UR4 ;  /* 0x000000040d097c36 */ /* 0x000fe20008000000 */
[----:B------:R-:W-:Y:S01]  /*0330*/  IADD3 R8, PT, PT, R12, UR4, RZ ;  /* 0x000000040c087c10 */ /* 0x000fe2000fffe0ff */
[----:B------:R-:W-:Y:S01]  /*0340*/  ULOP3.LUT UR5, UR5, 0x7ffffffc, URZ, 0xc0, !UPT ;  /* 0x7ffffffc05057892 */ /* 0x000fe2000f8ec0ff */
[----:B------:R-:W-:Y:S01]  /*0350*/  VIADD R7, R26, UR4 ;  /* 0x000000041a077c36 */ /* 0x000fe20008000000 */
[----:B------:R-:W0:Y:S02]  /*0360*/  LDCU.64 UR10, c[0x0][0x380] ;  /* 0x00007000ff0a77ac */ /* 0x000e240008000a00 */
[----:B------:R-:W-:-:S03]  /*0370*/  UIADD3 UR6, UPT, UPT, -UR5, URZ, URZ ;  /* 0x000000ff05067290 */ /* 0x000fc6000fffe1ff */
[----:B------:R-:W-:-:S09]  /*0380*/  UMOV UR5, UR7 ;  /* 0x0000000700057c82 */ /* 0x000fd20008000000 */
.L_x_10:
[----:B------:R-:W1:Y:S08]  /*0390*/  LDC.64 R22, c[0x0][0x3a0] ;  /* 0x0000e800ff167b82 */ /* 0x000e700000000a00 */
[----:B------:R-:W2:Y:S08]  /*03a0*/  LDC.64 R2, c[0x0][0x398] ;  /* 0x0000e600ff027b82 */ /* 0x000eb00000000a00 */
[----:B------:R-:W3:Y:S01]  /*03b0*/  LDC.64 R4, c[0x0][0x3a8] ;  /* 0x0000ea00ff047b82 */ /* 0x000ee20000000a00 */
[----:B-1----:R-:W-:-:S05]  /*03c0*/  IMAD.WIDE.U32 R22, R7, 0x8, R22 ;  /* 0x0000000807167825 */ /* 0x002fca00078e0016 */
[----:B------:R-:W4:Y:S01]  /*03d0*/  LDG.E.64 R20, desc[UR8][R22.64] ;  /* 0x0000000816147981 */ /* 0x000f22000c1e1b00 */
[----:B--2---:R-:W-:-:S05]  /*03e0*/  IMAD.WIDE.U32 R24, R7, 0x8, R2 ;  /* 0x0000000807187825 */ /* 0x004fca00078e0002 */
[----:B------:R-:W2:Y:S01]  /*03f0*/  LDG.E.64 R2, desc[UR8][R24.64] ;  /* 0x0000000818027981 */ /* 0x000ea2000c1e1b00 */
[----:B---3--:R-:W-:-:S05]  /*0400*/  IMAD.WIDE.U32 R32, R7, 0x8, R4 ;  /* 0x0000000807207825 */ /* 0x008fca00078e0004 */
[----:B------:R-:W3:Y:S01]  /*0410*/  LDG.E.64 R4, desc[UR8][R32.64] ;  /* 0x0000000820047981 */ /* 0x000ee2000c1e1b00 */
[----:B------:R-:W-:Y:S01]  /*0420*/  BSSY.RECONVERGENT B0, `(.L_x_2) ;  /* 0x000001d000007945 */ /* 0x000fe20003800200 */
[----:B----45:R-:W-:Y:S02]  /*0430*/  DADD R20, R16, -R20 ;  /* 0x0000000010147229 */ /* 0x030fe40000000814 */
[----:B--2---:R-:W-:-:S06]  /*0440*/  DADD R2, R18, -R2 ;  /* 0x0000000012027229 */ /* 0x004fcc0000000802 */
[----:B------:R-:W-:Y:S02]  /*0450*/  DMUL R20, R20, R20 ;  /* 0x0000001414147228 */ /* 0x000fe40000000000 */
[----:B---3--:R-:W-:-:S06]  /*0460*/  DADD R4, R14, -R4 ;  /* 0x000000000e047229 */ /* 0x008fcc0000000804 */
[----:B------:R-:W-:Y:S01]  /*0470*/  DFMA R20, R2, R2, R20 ;  /* 0x000000020214722b */ /* 0x000fe20000000014 */
[----:B------:R-:W-:Y:S01]  /*0480*/  IMAD.MOV.U32 R2, RZ, RZ, 0x0 ;  /* 0x00000000ff027424 */ /* 0x000fe200078e00ff */
[----:B------:R-:W-:-:S06]  /*0490*/  MOV R3, 0x3fd80000 ;  /* 0x3fd8000000037802 */ /* 0x000fcc0000000f00 */
[----:B------:R-:W-:-:S06]  /*04a0*/  DFMA R4, R4, R4, R20 ;  /* 0x000000040404722b */ /* 0x000fcc0000000014 */
[----:B------:R-:W1:Y:S04]  /*04b0*/  MUFU.RSQ64H R23, R5 ;  /* 0x0000000500177308 */ /* 0x000e680000001c00 */
[----:B------:R-:W-:-:S04]  /*04c0*/  IADD3 R22, PT, PT, R5, -0x3500000, RZ ;  /* 0xfcb0000005167810 */ /* 0x000fc80007ffe0ff */
[----:B------:R-:W-:Y:S02]  /*04d0*/  ISETP.GE.U32.AND P0, PT, R22, 0x7ca00000, PT ;  /* 0x7ca000001600780c */ /* 0x000fe40003f06070 */
[----:B-1----:R-:W-:-:S08]  /*04e0*/  DMUL R20, R22, R22 ;  /* 0x0000001616147228 */ /* 0x002fd00000000000 */
[----:B------:R-:W-:-:S08]  /*04f0*/  DFMA R20, R4, -R20, 1 ;  /* 0x3ff000000414742b */ /* 0x000fd00000000814 */
[----:B------:R-:W-:Y:S02]  /*0500*/  DFMA R2, R20, R2, 0.5 ;  /* 0x3fe000001402742b */ /* 0x000fe40000000002 */
[----:B------:R-:W-:-:S08]  /*0510*/  DMUL R34, R22, R20 ;  /* 0x0000001416227228 */ /* 0x000fd00000000000 */
[----:B------:R-:W-:-:S08]  /*0520*/  DFMA R34, R2, R34, R22 ;  /* 0x000000220222722b */ /* 0x000fd00000000016 */
[----:B------:R-:W-:Y:S02]  /*0530*/  DMUL R24, R4, R34 ;  /* 0x0000002204187228 */ /* 0x000fe40000000000 */
[----:B------:R-:W-:Y:S01]  /*0540*/  VIADD R21, R35, 0xfff00000 ;  /* 0xfff0000023157836 */ /* 0x000fe20000000000 */
[----:B------:R-:W-:-:S05]  /*0550*/  MOV R20, R34 ;  /* 0x0000002200147202 */ /* 0x000fca0000000f00 */
[----:B------:R-:W-:-:S08]  /*0560*/  DFMA R2, R24, -R24, R4 ;  /* 0x800000181802722b */ /* 0x000fd00000000004 */
[----:B------:R-:W-:Y:S01]  /*0570*/  DFMA R32, R2, R20, R24 ;  /* 0x000000140220722b */ /* 0x000fe20000000018 */
[----:B------:R-:W-:Y:S10]  /*0580*/  @!P0 BRA `(.L_x_3) ;  /* 0x0000000000188947 */ /* 0x000ff40003800000 */
[----:B------:R-:W-:Y:S01]  /*0590*/  MOV R0, R24 ;  /* 0x0000001800007202 */ /* 0x000fe20000000f00 */
[----:B------:R-:W-:Y:S01]  /*05a0*/  IMAD.MOV.U32 R6, RZ, RZ, R34 ;  /* 0x000000ffff067224 */ /* 0x000fe200078e0022 */
[----:B------:R-:W-:Y:S01]  /*05b0*/  MOV R20, R22 ;  /* 0x0000001600147202 */ /* 0x000fe20000000f00 */
[----:B------:R-:W-:Y:S01]  /*05c0*/  IMAD.MOV.U32 R23, RZ, RZ, R25 ;  /* 0x000000ffff177224 */ /* 0x000fe200078e0019 */
[----:B------:R-:W-:-:S07]  /*05d0*/  MOV R24, 0x5f0 ;  /* 0x000005f000187802 */ /* 0x000fce0000000f00 */
[----:B0-----:R-:W-:Y:S05]  /*05e0*/  CALL.REL.NOINC `($__internal_0_$__cuda_sm20_dsqrt_rn_f64_mediumpath_v1) ;  /* 0x0000001000b87944 */ /* 0x001fea0003c00000 */
.L_x_3:
[----:B0-----:R-:W-:Y:S05]  /*05f0*/  BSYNC.RECONVERGENT B0 ;  /* 0x0000000000007941 */ /* 0x001fea0003800200 */
.L_x_2:
[----:B------:R-:W0:Y:S08]  /*0600*/  LDC.64 R2, c[0x0][0x3a0] ;  /* 0x0000e800ff027b82 */ /* 0x000e300000000a00 */
[----:B------:R-:W1:Y:S08]  /*0610*/  LDC.64 R20, c[0x0][0x398] ;  /* 0x0000e600ff147b82 */ /* 0x000e700000000a00 */
[----:B------:R-:W2:Y:S01]  /*0620*/  LDC.64 R4, c[0x0][0x3a8] ;  /* 0x0000ea00ff047b82 */ /* 0x000ea20000000a00 */
[----:B0-----:R-:W-:-:S05]  /*0630*/  IMAD.WIDE.U32 R22, R10, 0x8, R2 ;  /* 0x000000080a167825 */ /* 0x001fca00078e0002 */
[----:B------:R-:W3:Y:S01]  /*0640*/  LDG.E.64 R2, desc[UR8][R22.64] ;  /* 0x0000000816027981 */ /* 0x000ee2000c1e1b00 */
[----:B-1----:R-:W-:-:S05]  /*0650*/  IMAD.WIDE.U32 R34, R10, 0x8, R20 ;  /* 0x000000080a227825 */ /* 0x002fca00078e0014 */
[----:B------:R-:W4:Y:S01]  /*0660*/  LDG.E.64 R20, desc[UR8][R34.64] ;  /* 0x0000000822147981 */ /* 0x000f22000c1e1b00 */
[----:B--2---:R-:W-:-:S05]  /*0670*/  IMAD.WIDE.U32 R24, R10, 0x8, R4 ;  /* 0x000000080a187825 */ /* 0x004fca00078e0004 */
[----:B------:R-:W2:Y:S01]  /*0680*/  LDG.E.64 R4, desc[UR8][R24.64] ;  /* 0x0000000818047981 */ /* 0x000ea2000c1e1b00 */
[----:B------:R-:W-:Y:S01]  /*0690*/  DSETP.GEU.AND P0, PT, R32, UR10, PT ;  /* 0x0000000a20007e2a */ /* 0x000fe2000bf0e000 */
[----:B------:R-:W-:Y:S01]  /*06a0*/  BSSY.RECONVERGENT B0, `(.L_x_4) ;  /* 0x000001f000007945 */ /* 0x000fe20003800200 */
[----:B------:R-:W-:-:S12]  /*06b0*/  VIADD R31, R30, 0x1 ;  /* 0x000000011e1f7836 */ /* 0x000fd80000000000 */
[----:B------:R-:W-:Y:S01]  /*06c0*/  @P0 IMAD.MOV R31, RZ, RZ, R30 ;  /* 0x000000ffff1f0224 */ /* 0x000fe200078e021e */
[----:B---3--:R-:W-:Y:S02]  /*06d0*/  DADD R2, R16, -R2 ;  /* 0x0000000010027229 */ /* 0x008fe40000000802 */
[----:B----4-:R-:W-:-:S06]  /*06e0*/  DADD R20, R18, -R20 ;  /* 0x0000000012147229 */ /* 0x010fcc0000000814 */
[----:B------:R-:W-:Y:S02]  /*06f0*/  DMUL R2, R2, R2 ;  /* 0x0000000202027228 */ /* 0x000fe40000000000 */
[----:B--2---:R-:W-:-:S06]  /*0700*/  DADD R4, R14, -R4 ;  /* 0x000000000e047229 */ /* 0x004fcc0000000804 */
[----:B------:R-:W-:-:S08]  /*0710*/  DFMA R2, R20, R20, R2 ;  /* 0x000000141402722b */ /* 0x000fd00000000002 */
[----:B------:R-:W-:Y:S01]  /*0720*/  DFMA R4, R4, R4, R2 ;  /* 0x000000040404722b */ /* 0x000fe20000000002 */
[----:B------:R-:W-:Y:S01]  /*0730*/  MOV R2, 0x0 ;  /* 0x0000000000027802 */ /* 0x000fe20000000f00 */
[----:B------:R-:W-:-:S04]  /*0740*/  IMAD.MOV.U32 R3, RZ, RZ, 0x3fd80000 ;  /* 0x3fd80000ff037424 */ /* 0x000fc800078e00ff */
[----:B------:R-:W0:Y:S04]  /*0750*/  MUFU.RSQ64H R23, R5 ;  /* 0x0000000500177308 */ /* 0x000e280000001c00 */
[----:B------:R-:W-:-:S05]  /*0760*/  VIADD R22, R5, 0xfcb00000 ;  /* 0xfcb0000005167836 */ /* 0x000fca0000000000 */
[----:B------:R-:W-:Y:S01]  /*0770*/  ISETP.GE.U32.AND P1, PT, R22, 0x7ca00000, PT ;  /* 0x7ca000001600780c */ /* 0x000fe20003f26070 */
[----:B0-----:R-:W-:-:S08]  /*0780*/  DMUL R20, R22, R22 ;  /* 0x0000001616147228 */ /* 0x001fd00000000000 */
[----:B------:R-:W-:-:S08]  /*0790*/  DFMA R20, R4, -R20, 1 ;  /* 0x3ff000000414742b */ /* 0x000fd00000000814 */
[----:B------:R-:W-:Y:S02]  /*07a0*/  DFMA R2, R20, R2, 0.5 ;  /* 0x3fe000001402742b */ /* 0x000fe40000000002 */
[----:B------:R-:W-:-:S08]  /*07b0*/  DMUL R34, R22, R20 ;  /* 0x0000001416227228 */ /* 0x000fd00000000000 */
[----:B------:R-:W-:-:S08]  /*07c0*/  DFMA R34, R2, R34, R22 ;  /* 0x000000220222722b */ /* 0x000fd00000000016 */
[----:B------:R-:W-:Y:S02]  /*07d0*/  DMUL R24, R4, R34 ;  /* 0x0000002204187228 */ /* 0x000fe40000000000 */
[----:B------:R-:W-:Y:S02]  /*07e0*/  IADD3 R21, PT, PT, R35, -0x100000, RZ ;  /* 0xfff0000023157810 */ /* 0x000fe40007ffe0ff */
[----:B------:R-:W-:-:S04]  /*07f0*/  MOV R20, R34 ;  /* 0x0000002200147202 */ /* 0x000fc80000000f00 */
[----:B------:R-:W-:-:S08]  /*0800*/  DFMA R2, R24, -R24, R4 ;  /* 0x800000181802722b */ /* 0x000fd00000000004 */
[----:B------:R-:W-:Y:S01]  /*0810*/  DFMA R32, R2, R20, R24 ;  /* 0x000000140220722b */ /* 0x000fe20000000018 */
[----:B------:R-:W-:Y:S10]  /*0820*/  @!P1 BRA `(.L_x_5) ;  /* 0x0000000000189947 */ /* 0x000ff40003800000 */
[----:B------:R-:W-:Y:S01]  /*0830*/  IMAD.MOV.U32 R0, RZ, RZ, R24 ;  /* 0x000000ffff007224 */ /* 0x000fe200078e0018 */
[----:B------:R-:W-:Y:S01]  /*0840*/  MOV R6, R34 ;  /* 0x0000002200067202 */ /* 0x000fe20000000f00 */
[----:B------:R-:W-:Y:S01]  /*0850*/  IMAD.MOV.U32 R20, RZ, RZ, R22 ;  /* 0x000000ffff147224 */ /* 0x000fe200078e0016 */
[----:B------:R-:W-:Y:S02]  /*0860*/  MOV R23, R25 ;  /* 0x0000001900177202 */ /* 0x000fe40000000f00 */
[----:B------:R-:W-:-:S07]  /*0870*/  MOV R24, 0x890 ;  /* 0x0000089000187802 */ /* 0x000fce0000000f00 */
[----:B------:R-:W-:Y:S05]  /*0880*/  CALL.REL.NOINC `($__internal_0_$__cuda_sm20_dsqrt_rn_f64_mediumpath_v1) ;  /* 0x0000001000107944 */ /* 0x000fea0003c00000 */
.L_x_5:
[----:B------:R-:W-:Y:S05]  /*0890*/  BSYNC.RECONVERGENT B0 ;  /* 0x0000000000007941 */ /* 0x000fea0003800200 */
.L_x_4:
        /* <DEDUP_REMOVED lines=11> */
[----:B------:R-:W-:-:S12]  /*0950*/  IADD3 R30, PT, PT, R31, 0x1, RZ ;  /* 0x000000011f1e7810 */ /* 0x000fd80007ffe0ff */
[----:B------:R-:W-:Y:S01]  /*0960*/  @P0 IADD3 R30, PT, PT, R31, RZ, RZ ;  /* 0x000000ff1f1e0210 */ /* 0x000fe20007ffe0ff */
[----:B---3--:R-:W-:Y:S02]  /*0970*/  DADD R2, R16, -R2 ;  /* 0x0000000010027229 */ /* 0x008fe40000000802 */
[----:B----4-:R-:W-:-:S06]  /*0980*/  DADD R20, R18, -R20 ;  /* 0x0000000012147229 */ /* 0x010fcc0000000814 */
[----:B------:R-:W-:Y:S02]  /*0990*/  DMUL R2, R2, R2 ;  /* 0x0000000202027228 */ /* 0x000fe40000000000 */
[----:B--2---:R-:W-:-:S06]  /*09a0*/  DADD R4, R14, -R4 ;  /* 0x000000000e047229 */ /* 0x004fcc0000000804 */
[----:B------:R-:W-:-:S08]  /*09b0*/  DFMA R2, R20, R20, R2 ;  /* 0x000000141402722b */ /* 0x000fd00000000002 */
[----:B------:R-:W-:Y:S01]  /*09c0*/  DFMA R4, R4, R4, R2 ;  /* 0x000000040404722b */ /* 0x000fe20000000002 */
[----:B------:R-:W-:Y:S01]  /*09d0*/  IMAD.MOV.U32 R2, RZ, RZ, 0x0 ;  /* 0x00000000ff027424 */ /* 0x000fe200078e00ff */
[----:B------:R-:W-:-:S04]  /*09e0*/  MOV R3, 0x3fd80000 ;  /* 0x3fd8000000037802 */ /* 0x000fc80000000f00 */
[----:B------:R-:W0:Y:S04]  /*09f0*/  MUFU.RSQ64H R21, R5 ;  /* 0x0000000500157308 */ /* 0x000e280000001c00 */
[----:B------:R-:W-:-:S04]  /*0a00*/  IADD3 R20, PT, PT, R5, -0x3500000, RZ ;  /* 0xfcb0000005147810 */ /* 0x000fc80007ffe0ff */
[----:B------:R-:W-:Y:S02]  /*0a10*/  ISETP.GE.U32.AND P1, PT, R20, 0x7ca00000, PT ;  /* 0x7ca000001400780c */ /* 0x000fe40003f26070 */
[----:B0-----:R-:W-:-:S08]  /*0a20*/  DMUL R22, R20, R20 ;  /* 0x0000001414167228 */ /* 0x001fd00000000000 */
[----:B------:R-:W-:-:S08]  /*0a30*/  DFMA R22, R4, -R22, 1 ;  /* 0x3ff000000416742b */ /* 0x000fd00000000816 */
[----:B------:R-:W-:Y:S02]  /*0a40*/  DFMA R2, R22, R2, 0.5 ;  /* 0x3fe000001602742b */ /* 0x000fe40000000002 */
[----:B------:R-:W-:-:S08]  /*0a50*/  DMUL R34, R20, R22 ;  /* 0x0000001614227228 */ /* 0x000fd00000000000 */
[----:B------:R-:W-:-:S08]  /*0a60*/  DFMA R34, R2, R34, R20 ;  /* 0x000000220222722b */ /* 0x000fd00000000014 */
[----:B------:R-:W-:Y:S02]  /*0a70*/  DMUL R22, R4, R34 ;  /* 0x0000002204167228 */ /* 0x000fe40000000000 */
[----:B------:R-:W-:Y:S02]  /*0a80*/  VIADD R25, R35, 0xfff00000 ;  /* 0xfff0000023197836 */ /* 0x000fe40000000000 */
[----:B------:R-:W-:-:S04]  /*0a90*/  IMAD.MOV.U32 R24, RZ, RZ, R34 ;  /* 0x000000ffff187224 */ /* 0x000fc800078e0022 */
[----:B------:R-:W-:-:S08]  /*0aa0*/  DFMA R2, R22, -R22, R4 ;  /* 0x800000161602722b */ /* 0x000fd00000000004 */
[----:B------:R-:W-:Y:S01]  /*0ab0*/  DFMA R32, R2, R24, R22 ;  /* 0x000000180220722b */ /* 0x000fe20000000016 */
[----:B------:R-:W-:Y:S10]  /*0ac0*/  @!P1 BRA `(.L_x_7) ;  /* 0x0000000000149947 */ /* 0x000ff40003800000 */
[----:B------:R-:W-:Y:S01]  /*0ad0*/  IMAD.MOV.U32 R6, RZ, RZ, R34 ;  /* 0x000000ffff067224 */ /* 0x000fe200078e0022 */
[----:B------:R-:W-:Y:S01]  /*0ae0*/  MOV R0, R22 ;  /* 0x0000001600007202 */ /* 0x000fe20000000f00 */
[----:B------:R-:W-:Y:S01]  /*0af0*/  IMAD.MOV.U32 R21, RZ, RZ, R25 ;  /* 0x000000ffff157224 */ /* 0x000fe200078e0019 */
[----:B------:R-:W-:-:S07]  /*0b00*/  MOV R24, 0xb20 ;  /* 0x00000b2000187802 */ /* 0x000fce0000000f00 */
[----:B------:R-:W-:Y:S05]  /*0b10*/  CALL.REL.NOINC `($__internal_0_$__cuda_sm20_dsqrt_rn_f64_mediumpath_v1) ;  /* 0x0000000c006c7944 */ /* 0x000fea0003c00000 */
.L_x_7:
[----:B------:R-:W-:Y:S05]  /*0b20*/  BSYNC.RECONVERGENT B0 ;  /* 0x0000000000007941 */ /* 0x000fea0003800200 */
.L_x_6:
        /* <DEDUP_REMOVED lines=40> */
.L_x_9:
[----:B------:R-:W-:Y:S05]  /*0db0*/  BSYNC.RECONVERGENT B0 ;  /* 0x0000000000007941 */ /* 0x000fea0003800200 */
.L_x_8:
[----:B------:R-:W0:Y:S01]  /*0dc0*/  LDC R0, c[0x0][0x3b4] ;  /* 0x0000ed00ff007b82 */ /* 0x000e220000000800 */
[----:B------:R-:W-:Y:S01]  /*0dd0*/  UIADD3 UR6, UPT, UPT, UR6, 0x4, URZ ;  /* 0x0000000406067890 */ /* 0x000fe2000fffe0ff */
[----:B------:R-:W-:Y:S01]  /*0de0*/  DSETP.GEU.AND P0, PT, R32, UR10, PT ;  /* 0x0000000a20007e2a */ /* 0x000fe2000bf0e000 */
[----:B------:R-:W-:Y:S01]  /*0df0*/  IADD3 R30, PT, PT, R31, 0x1, RZ ;  /* 0x000000011f1e7810 */ /* 0x000fe20007ffe0ff */
[----:B------:R-:W-:Y:S02]  /*0e00*/  UIADD3 UR5, UPT, UPT, UR5, 0x4, URZ ;  /* 0x0000000405057890 */ /* 0x000fe4000fffe0ff */
[----:B------:R-:W-:-:S10]  /*0e10*/  UISETP.NE.AND UP0, UPT, UR6, URZ, UPT ;  /* 0x000000ff0600728c */ /* 0x000fd4000bf05270 */
[----:B------:R-:W-:Y:S01]  /*0e20*/  @P0 IMAD.MOV R30, RZ, RZ, R31 ;  /* 0x000000ffff1e0224 */ /* 0x000fe200078e021f */
[C---:B0-----:R-:W-:Y:S01]  /*0e30*/  LEA R10, R0.reuse, R10, 0x2 ;  /* 0x0000000a000a7211 */ /* 0x041fe200078e10ff */
[C---:B------:R-:W-:Y:S01]  /*0e40*/  IMAD R9, R0.reuse, 0x4, R9 ;  /* 0x0000000400097824 */ /* 0x040fe200078e0209 */
[C---:B------:R-:W-:Y:S01]  /*0e50*/  LEA R8, R0.reuse, R8, 0x2 ;  /* 0x0000000800087211 */ /* 0x040fe200078e10ff */
[----:B------:R-:W-:Y:S01]  /*0e60*/  IMAD R7, R0, 0x4, R7 ;  /* 0x0000000400077824 */ /* 0x000fe200078e0207 */
[----:B------:R-:W-:Y:S06]  /*0e70*/  BRA.U UP0, `(.L_x_10) ;  /* 0xfffffff500447547 */ /* 0x000fec000b83ffff */
.L_x_1:
[----:B------:R-:W0:Y:S02]  /*0e80*/  LDCU UR6, c[0x0][0x388] ;  /* 0x00007100ff0677ac */ /* 0x000e240008000800 */
[----:B0-----:R-:W-:-:S04]  /*0e90*/  ULOP3.LUT UR6, UR6, 0x1, URZ, 0xc0, !UPT ;  /* 0x0000000106067892 */ /* 0x001fc8000f8ec0ff */
[----:B------:R-:W-:-:S09]  /*0ea0*/  UISETP.NE.U32.AND UP0, UPT, UR6, 0x1, UPT ;  /* 0x000000010600788c */ /* 0x000fd2000bf05070 */
[----:B------:R-:W-:Y:S05]  /*0eb0*/  BRA.U UP0, `(.L_x_11) ;  /* 0x00000005007c7547 */ /* 0x000fea000b800000 */
[----:B------:R-:W0:Y:S01]  /*0ec0*/  LDC.64 R20, c[0x0][0x3a0] ;  /* 0x0000e800ff147b82 */ /* 0x000e220000000a00 */
[----:B------:R-:W1:Y:S01]  /*0ed0*/  LDCU UR6, c[0x0][0x3b4] ;  /* 0x00007680ff0677ac */ /* 0x000e620008000800 */
[----:B------:R-:W-:Y:S01]  /*0ee0*/  IADD3 R7, PT, PT, R28, UR5, RZ ;  /* 0x000000051c077c10 */ /* 0x000fe2000fffe0ff */
[----:B------:R-:W-:-:S05]  /*0ef0*/  VIADD R0, R29, UR4 ;  /* 0x000000041d007c36 */ /* 0x000fca0008000000 */
[----:B------:R-:W2:Y:S08]  /*0f00*/  LDC.64 R8, c[0x0][0x398] ;  /* 0x0000e600ff087b82 */ /* 0x000eb00000000a00 */
[----:B------:R-:W3:Y:S01]  /*0f10*/  LDC.64 R4, c[0x0][0x3a8] ;  /* 0x0000ea00ff047b82 */ /* 0x000ee20000000a00 */
[----:B-1----:R-:W-:-:S04]  /*0f20*/  IMAD R7, R7, UR6, R0 ;  /* 0x0000000607077c24 */ /* 0x002fc8000f8e0200 */
[----:B0-----:R-:W-:-:S05]  /*0f30*/  IMAD.WIDE.U32 R20, R7, 0x8, R20 ;  /* 0x0000000807147825 */ /* 0x001fca00078e0014 */
[----:B------:R-:W4:Y:S01]  /*0f40*/  LDG.E.64 R2, desc[UR8][R20.64] ;  /* 0x0000000814027981 */ /* 0x000f22000c1e1b00 */
[----:B--2---:R-:W-:-:S06]  /*0f50*/  IMAD.WIDE.U32 R8, R7, 0x8, R8 ;  /* 0x0000000807087825 */ /* 0x004fcc00078e0008 */
[----:B------:R-:W2:Y:S01]  /*0f60*/  LDG.E.64 R8, desc[UR8][R8.64] ;  /* 0x0000000808087981 */ /* 0x000ea2000c1e1b00 */
[----:B---3--:R-:W-:-:S06]  /*0f70*/  IMAD.WIDE.U32 R22, R7, 0x8, R4 ;  /* 0x0000000807167825 */ /* 0x008fcc00078e0004 */
[----:B------:R-:W3:Y:S01]  /*0f80*/  LDG.E.64 R22, desc[UR8][R22.64] ;  /* 0x0000000816167981 */ /* 0x000ee2000c1e1b00 */
[----:B------:R-:W-:Y:S01]  /*0f90*/  IMAD.MOV.U32 R32, RZ, RZ, 0x0 ;  /* 0x00000000ff207424 */ /* 0x000fe200078e00ff */
[----:B------:R-:W-:Y:S01]  /*0fa0*/  MOV R33, 0x3fd80000 ;  /* 0x3fd8000000217802 */ /* 0x000fe20000000f00 */
[----:B------:R-:W-:Y:S01]  /*0fb0*/  BSSY.RECONVERGENT B0, `(.L_x_12) ;  /* 0x000001c000007945 */ /* 0x000fe20003800200 */
[----:B----45:R-:W-:-:S08]  /*0fc0*/  DADD R4, R16, -R2 ;  /* 0x0000000010047229 */ /* 0x030fd00000000802 */
[----:B------:R-:W-:Y:S02]  /*0fd0*/  DMUL R4, R4, R4 ;  /* 0x0000000404047228 */ /* 0x000fe40000000000 */
[----:B--2---:R-:W-:Y:S02]  /*0fe0*/  DADD R2, R18, -R8 ;  /* 0x0000000012027229 */ /* 0x004fe40000000808 */
[----:B---3--:R-:W-:-:S06]  /*0ff0*/  DADD R24, R14, -R22 ;  /* 0x000000000e187229 */ /* 0x008fcc0000000816 */
[----:B------:R-:W-:-:S08]  /*1000*/  DFMA R4, R2, R2, R4 ;  /* 0x000000020204722b */ /* 0x000fd00000000004 */
[----:B------:R-:W-:-:S06]  /*1010*/  DFMA R4, R24, R24, R4 ;  /* 0x000000181804722b */ /* 0x000fcc0000000004 */
        /* <DEDUP_REMOVED lines=19> */
[----:B------:R-:W-:Y:S01]  /*1150*/  MOV R24, R32 ;  /* 0x0000002000187202 */ /* 0x000fe20000000f00 */
[----:B------:R-:W-:-:S07]  /*1160*/  IMAD.MOV.U32 R25, RZ, RZ, R33 ;  /* 0x000000ffff197224 */ /* 0x000fce00078e0021 */
.L_x_13:
[----:B------:R-:W-:Y:S05]  /*1170*/  BSYNC.RECONVERGENT B0 ;  /* 0x0000000000007941 */ /* 0x000fea0003800200 */
.L_x_12:
[----:B------:R-:W0:Y:S01]  /*1180*/  LDC.64 R20, c[0x0][0x3a0] ;  /* 0x0000e800ff147b82 */ /* 0x000e220000000a00 */
[----:B------:R-:W1:Y:S07]  /*1190*/  LDCU UR6, c[0x0][0x3b4] ;  /* 0x00007680ff0677ac */ /* 0x000e6e0008000800 */
[----:B------:R-:W2:Y:S08]  /*11a0*/  LDC.64 R8, c[0x0][0x398] ;  /* 0x0000e600ff087b82 */ /* 0x000eb00000000a00 */
[----:B------:R-:W3:Y:S01]  /*11b0*/  LDC.64 R2, c[0x0][0x3a8] ;  /* 0x0000ea00ff027b82 */ /* 0x000ee20000000a00 */
[----:B------:R-:W-:Y:S01]  /*11c0*/  MOV R32, 0x0 ;  /* 0x0000000000207802 */ /* 0x000fe20000000f00 */
[----:B------:R-:W-:Y:S01]  /*11d0*/  IMAD.MOV.U32 R33, RZ, RZ, 0x3fd80000 ;  /* 0x3fd80000ff217424 */ /* 0x000fe200078e00ff */
[----:B-1----:R-:W-:Y:S01]  /*11e0*/  IADD3 R23, PT, PT, R7, UR6, RZ ;  /* 0x0000000607177c10 */ /* 0x002fe2000fffe0ff */
[----:B------:R-:W1:Y:S04]  /*11f0*/  LDCU.64 UR10, c[0x0][0x380] ;  /* 0x00007000ff0a77ac */ /* 0x000e680008000a00 */
[----:B0-----:R-:W-:-:S05]  /*1200*/  IMAD.WIDE.U32 R20, R23, 0x8, R20 ;  /* 0x0000000817147825 */ /* 0x001fca00078e0014 */
[----:B------:R-:W4:Y:S01]  /*1210*/  LDG.E.64 R4, desc[UR8][R20.64] ;  /* 0x0000000814047981 */ /* 0x000f22000c1e1b00 */
[----:B--2---:R-:W-:-:S06]  /*1220*/  IMAD.WIDE.U32 R6, R23, 0x8, R8 ;  /* 0x0000000817067825 */ /* 0x004fcc00078e0008 */
[----:B------:R-:W2:Y:S01]  /*1230*/  LDG.E.64 R6, desc[UR8][R6.64] ;  /* 0x0000000806067981 */ /* 0x000ea2000c1e1b00 */
[----:B---3--:R-:W-:-:S06]  /*1240*/  IMAD.WIDE.U32 R8, R23, 0x8, R2 ;  /* 0x0000000817087825 */ /* 0x008fcc00078e0002 */
[----:B------:R-:W3:Y:S01]  /*1250*/  LDG.E.64 R8, desc[UR8][R8.64] ;  /* 0x0000000808087981 */ /* 0x000ee2000c1e1b00 */
[----:B-1----:R-:W-:Y:S01]  /*1260*/  DSETP.GEU.AND P0, PT, R24, UR10, PT ;  /* 0x0000000a18007e2a */ /* 0x002fe2000bf0e000 */
[----:B------:R-:W-:Y:S01]  /*1270*/  BSSY.RECONVERGENT B0, `(.L_x_14) ;  /* 0x000001e000007945 */ /* 0x000fe20003800200 */
[----:B----4-:R-:W-:-:S08]  /*1280*/  DADD R4, R16, -R4 ;  /* 0x0000000010047229 */ /* 0x010fd00000000804 */
[----:B------:R-:W-:Y:S02]  /*1290*/  DMUL R4, R4, R4 ;  /* 0x0000000404047228 */ /* 0x000fe40000000000 */
[----:B--2---:R-:W-:Y:S01]  /*12a0*/  DADD R2, R18, -R6 ;  /* 0x0000000012027229 */ /* 0x004fe20000000806 */
[----:B------:R-:W-:Y:S02]  /*12b0*/  VIADD R7, R30, 0x1 ;  /* 0x000000011e077836 */ /* 0x000fe40000000000 */
[----:B------:R-:W-:Y:S01]  /*12c0*/  @P0 IMAD.MOV R7, RZ, RZ, R30 ;  /* 0x000000ffff070224 */ /* 0x000fe200078e021e */
[----:B---3--:R-:W-:-:S04]  /*12d0*/  DADD R22, R14, -R8 ;  /* 0x000000000e167229 */ /* 0x008fc80000000808 */
[----:B------:R-:W-:-:S08]  /*12e0*/  DFMA R4, R2, R2, R4 ;  /* 0x000000020204722b */ /* 0x000fd00000000004 */
[----:B------:R-:W-:-:S06]  /*12f0*/  DFMA R4, R22, R22, R4 ;  /* 0x000000161604722b */ /* 0x000fcc0000000004 */
        /* <DEDUP_REMOVED lines=14> */
[----:B------:R-:W-:Y:S01]  /*13e0*/  MOV R6, R32 ;  /* 0x0000002000067202 */ /* 0x000fe20000000f00 */
[----:B------:R-:W-:Y:S01]  /*13f0*/  IMAD.MOV.U32 R0, RZ, RZ, R22 ;  /* 0x000000ffff007224 */ /* 0x000fe200078e0016 */
[----:B------:R-:W-:Y:S02]  /*1400*/  MOV R21, R9 ;  /* 0x0000000900157202 */ /* 0x000fe40000000f00 */
[----:B------:R-:W-:-:S07]  /*1410*/  MOV R24, 0x1430 ;  /* 0x0000143000187802 */ /* 0x000fce0000000f00 */
[----:B------:R-:W-:Y:S05]  /*1420*/  CALL.REL.NOINC `($__internal_0_$__cuda_sm20_dsqrt_rn_f64_mediumpath_v1) ;  /* 0x0000000400287944 */ /* 0x000fea0003c00000 */
[----:B------:R-:W-:Y:S01]  /*1430*/  IMAD.MOV.U32 R24, RZ, RZ, R32 ;  /* 0x000000ffff187224 */ /* 0x000fe200078e0020 */
[----:B------:R-:W-:-:S07]  /*1440*/  MOV R25, R33 ;  /* 0x0000002100197202 */ /* 0x000fce0000000f00 */
.L_x_15:
[----:B------:R-:W-:Y:S05]  /*1450*/  BSYNC.RECONVERGENT B0 ;  /* 0x0000000000007941 */ /* 0x000fea0003800200 */
.L_x_14:
[----:B------:R-:W0:Y:S01]  /*1460*/  LDCU.64 UR10, c[0x0][0x380] ;  /* 0x00007000ff0a77ac */ /* 0x000e220008000a00 */
[----:B------:R-:W-:Y:S01]  /*1470*/  VIADD R30, R7, 0x1 ;  /* 0x00000001071e7836 */ /* 0x000fe20000000000 */
[----:B------:R-:W-:Y:S01]  /*1480*/  UIADD3 UR5, UPT, UPT, UR5, 0x2, URZ ;  /* 0x0000000205057890 */ /* 0x000fe2000fffe0ff */
[----:B0-----:R-:W-:-:S14]  /*1490*/  DSETP.GEU.AND P0, PT, R24, UR10, PT ;  /* 0x0000000a18007e2a */ /* 0x001fdc000bf0e000 */
[----:B------:R-:W-:-:S07]  /*14a0*/  @P0 IADD3 R30, PT, PT, R7, RZ, RZ ;  /* 0x000000ff071e0210 */ /* 0x000fce0007ffe0ff */
.L_x_11:
        /* <DEDUP_REMOVED lines=13> */
[----:B------:R-:W-:Y:S01]  /*1580*/  BSSY.RECONVERGENT B0, `(.L_x_16) ;  /* 0x000001e000007945 */ /* 0x000fe20003800200 */
[----:B----45:R-:W-:-:S08]  /*1590*/  DADD R4, R16, -R4 ;  /* 0x0000000010047229 */ /* 0x030fd00000000804 */
[----:B------:R-:W-:Y:S02]  /*15a0*/  DMUL R4, R4, R4 ;  /* 0x0000000404047228 */ /* 0x000fe40000000000 */
[----:B--2---:R-:W-:Y:S01]  /*15b0*/  DADD R2, R18, -R6 ;  /* 0x0000000012027229 */ /* 0x004fe20000000806 */
[----:B------:R-:W-:Y:S01]  /*15c0*/  MOV R6, 0x0 ;  /* 0x0000000000067802 */ /* 0x000fe20000000f00 */
[----:B------:R-:W-:Y:S01]  /*15d0*/  IMAD.MOV.U32 R7, RZ, RZ, 0x3fd80000 ;  /* 0x3fd80000ff077424 */ /* 0x000fe200078e00ff */
[----:B---3--:R-:W-:-:S05]  /*15e0*/  DADD R20, R14, -R22 ;  /* 0x000000000e147229 */ /* 0x008fca0000000816 */
        /* <DEDUP_REMOVED lines=11> */
[----:B------:R-:W-:Y:S01]  /*16a0*/  IADD3 R7, PT, PT, R25, -0x100000, RZ ;  /* 0xfff0000019077810 */ /* 0x000fe20007ffe0ff */
[----:B------:R-:W-:-:S05]  /*16b0*/  IMAD.MOV.U32 R6, RZ, RZ, R24 ;  /* 0x000000ffff067224 */ /* 0x000fca00078e0018 */
        /* <DEDUP_REMOVED lines=10> */
.L_x_17:
[----:B------:R-:W-:Y:S05]  /*1760*/  BSYNC.RECONVERGENT B0 ;  /* 0x0000000000007941 */ /* 0x000fea0003800200 */
.L_x_16:
[----:B------:R-:W0:Y:S01]  /*1770*/  LDCU.64 UR10, c[0x0][0x380] ;  /* 0x00007000ff0a77ac */ /* 0x000e220008000a00 */
[----:B------:R-:W-:Y:S01]  /*1780*/  VIADD R0, R30, 0x1 ;  /* 0x000000011e007836 */ /* 0x000fe20000000000 */
[----:B------:R-:W1:Y:S01]  /*1790*/  LDCU UR6, c[0x0][0x388] ;  /* 0x00007100ff0677ac */ /* 0x000e620008000800 */
[----:B------:R-:W-:Y:S01]  /*17a0*/  UIADD3 UR5, UPT, UPT, UR4, 0x1, URZ ;  /* 0x0000000104057890 */ /* 0x000fe2000fffe0ff */
[----:B0-----:R-:W-:Y:S01]  /*17b0*/  DSETP.GEU.AND P0, PT, R8, UR10, PT ;  /* 0x0000000a08007e2a */ /* 0x001fe2000bf0e000 */
[----:B-1----:R-:W-:-:S05]  /*17c0*/  UISETP.NE.AND UP0, UPT, UR4, UR6, UPT ;  /* 0x000000060400728c */ /* 0x002fca000bf05270 */
[----:B------:R-:W-:-:S08]  /*17d0*/  UMOV UR4, UR5 ;  /* 0x0000000500047c82 */ /* 0x000fd00008000000 */
[----:B------:R-:W-:-:S05]  /*17e0*/  @P0 IADD3 R0, PT, PT, R30, RZ, RZ ;  /* 0x000000ff1e000210 */ /* 0x000fca0007ffe0ff */
[----:B------:R-:W-:Y:S01]  /*17f0*/  IMAD.MOV.U32 R30, RZ, RZ, R0 ;  /* 0x000000ffff1e7224 */ /* 0x000fe200078e0000 */
[----:B------:R-:W-:Y:S06]  /*1800*/  BRA.U UP0, `(.L_x_18) ;  /* 0xffffffe900ac7547 */ /* 0x000fec000b83ffff */
[----:B------:R-:W-:Y:S02]  /*1810*/  ISETP.GT.AND P0, PT, R30, 0x2, PT ;  /* 0x000000021e00780c */ /* 0x000fe40003f04270 */
[----:B------:R-:W-:-:S11]  /*1820*/  MOV R0, 0x1 ;  /* 0x0000000100007802 */ /* 0x000fd60000000f00 */
[----:B------:R-:W0:Y:S02]  /*1830*/  @!P0 LDC.64 R2, c[0x0][0x390] ;  /* 0x0000e400ff028b82 */ /* 0x000e240000000a00 */
[----:B0-----:R-:W-:-:S05]  /*1840*/  @!P0 IADD3 R2, P1, PT, R27, R2, RZ ;  /* 0x000000021b028210 */ /* 0x001fca0007f3e0ff */
[----:B------:R-:W-:-:S05]  /*1850*/  @!P0 IMAD.X R3, RZ, RZ, R3, P1 ;  /* 0x000000ffff038224 */ /* 0x000fca00008e0603 */
[----:B------:R0:W-:Y:S01]  /*1860*/  @!P0 STG.E.U8 desc[UR8][R2.64], R0 ;  /* 0x0000000002008986 */ /* 0x0001e2000c101108 */
[----:B------:R-:W-:Y:S05]  /*1870*/  @!P0 EXIT ;  /* 0x000000000000894d */ /* 0x000fea0003800000 */
[----:B------:R-:W0:Y:S02]  /*1880*/  LDCU.64 UR4, c[0x0][0x390] ;  /* 0x00007200ff0477ac */ /* 0x000e240008000a00 */
[----:B0-----:R-:W-:-:S04]  /*1890*/  IADD3 R2, P0, PT, R27, UR4, RZ ;  /* 0x000000041b027c10 */ /* 0x001fc8000ff1e0ff */
[----:B------:R-:W-:-:S05]  /*18a0*/  IADD3.X R3, PT, PT, RZ, UR5, RZ, P0, !PT ;  /* 0x00000005ff037c10 */ /* 0x000fca00087fe4ff */
[----:B------:R-:W-:Y:S01]  /*18b0*/  STG.E.U8 desc[UR8][R2.64], RZ ;  /* 0x000000ff02007986 */ /* 0x000fe2000c101108 */
[----:B------:R-:W-:Y:S05]  /*18c0*/  EXIT ;  /* 0x000000000000794d */ /* 0x000fea0003800000 */
        .weak           $__internal_0_$__cuda_sm20_dsqrt_rn_f64_mediumpath_v1
        .type           $__internal_0_$__cuda_sm20_dsqrt_rn_f64_mediumpath_v1,@function
        .size           $__internal_0_$__cuda_sm20_dsqrt_rn_f64_mediumpath_v1,(.L_x_24 - $__internal_0_$__cuda_sm20_dsqrt_rn_f64_mediumpath_v1)
$__internal_0_$__cuda_sm20_dsqrt_rn_f64_mediumpath_v1:
[----:B------:R-:W-:Y:S01]  /*18d0*/  ISETP.GE.U32.AND P0, PT, R20, -0x3400000, PT ;  /* 0xfcc000001400780c */ /* 0x000fe20003f06070 */
[----:B------:R-:W-:Y:S01]  /*18e0*/  BSSY.RECONVERGENT B1, `(.L_x_19) ;  /* 0x0000025000017945 */ /* 0x000fe20003800200 */
[----:B------:R-:W-:Y:S01]  /*18f0*/  MOV R20, R6 ;  /* 0x0000000600147202 */ /* 0x000fe20000000f00 */
[----:B------:R-:W-:-:S10]  /*1900*/  IMAD.MOV.U32 R22, RZ, RZ, R0 ;  /* 0x000000ffff167224 */ /* 0x000fd400078e0000 */
[----:B------:R-:W-:Y:S05]  /*1910*/  @!P0 BRA `(.L_x_20) ;  /* 0x0000000000208947 */ /* 0x000fea0003800000 */
[----:B------:R-:W-:-:S10]  /*1920*/  DFMA.RM R20, R2, R20, R22 ;  /* 0x000000140214722b */ /* 0x000fd40000004016 */
[----:B------:R-:W-:-:S04]  /*1930*/  IADD3 R2, P0, PT, R20, 0x1, RZ ;  /* 0x0000000114027810 */ /* 0x000fc80007f1e0ff */
[----:B------:R-:W-:-:S06]  /*1940*/  IADD3.X R3, PT, PT, RZ, R21, RZ, P0, !PT ;  /* 0x00000015ff037210 */ /* 0x000fcc00007fe4ff */
[----:B------:R-:W-:-:S08]  /*1950*/  DFMA.RP R4, -R20, R2, R4 ;  /* 0x000000021404722b */ /* 0x000fd00000008104 */
[----:B------:R-:W-:-:S06]  /*1960*/  DSETP.GT.AND P0, PT, R4, RZ, PT ;  /* 0x000000ff0400722a */ /* 0x000fcc0003f04000 */
[----:B------:R-:W-:Y:S02]  /*1970*/  FSEL R2, R2, R20, P0 ;  /* 0x0000001402027208 */ /* 0x000fe40000000000 */
[----:B------:R-:W-:Y:S01]  /*1980*/  FSEL R3, R3, R21, P0 ;  /* 0x0000001503037208 */ /* 0x000fe20000000000 */
[----:B------:R-:W-:Y:S06]  /*1990*/  BRA `(.L_x_21) ;  /* 0x0000000000647947 */ /* 0x000fec0003800000 */
.L_x_20:
[----:B------:R-:W-:-:S14]  /*19a0*/  DSETP.NE.AND P0, PT, R4, RZ, PT ;  /* 0x000000ff0400722a */ /* 0x000fdc0003f05000 */
[----:B------:R-:W-:Y:S05]  /*19b0*/  @!P0 BRA `(.L_x_22) ;  /* 0x0000000000588947 */ /* 0x000fea0003800000 */
[----:B------:R-:W-:-:S13]  /*19c0*/  ISETP.GE.AND P0, PT, R5, RZ, PT ;  /* 0x000000ff0500720c */ /* 0x000fda0003f06270 */
[----:B------:R-:W-:Y:S01]  /*19d0*/  @!P0 MOV R2, 0x0 ;  /* 0x0000000000028802 */ /* 0x000fe20000000f00 */
[----:B------:R-:W-:Y:S01]  /*19e0*/  @!P0 IMAD.MOV.U32 R3, RZ, RZ, -0x80000 ;  /* 0xfff80000ff038424 */ /* 0x000fe200078e00ff */
[----:B------:R-:W-:Y:S06]  /*19f0*/  @!P0 BRA `(.L_x_21) ;  /* 0x00000000004c8947 */ /* 0x000fec0003800000 */
[----:B------:R-:W-:-:S13]  /*1a00*/  ISETP.GT.AND P0, PT, R5, 0x7fefffff, PT ;  /* 0x7fefffff0500780c */ /* 0x000fda0003f04270 */
[----:B------:R-:W-:Y:S05]  /*1a10*/  @P0 BRA `(.L_x_22) ;  /* 0x0000000000400947 */ /* 0x000fea0003800000 */
[----:B------:R-:W-:Y:S01]  /*1a20*/  DMUL R22, R4, 8.11296384146066816958e+31 ;  /* 0x4690000004167828 */ /* 0x000fe20000000000 */
[----:B------:R-:W-:Y:S01]  /*1a30*/  MOV R20, RZ ;  /* 0x000000ff00147202 */ /* 0x000fe20000000f00 */
[----:B------:R-:W-:Y:S01]  /*1a40*/  IMAD.MOV.U32 R3, RZ, RZ, 0x3fd80000 ;  /* 0x3fd80000ff037424 */ /* 0x000fe200078e00ff */
[----:B------:R-:W-:-:S03]  /*1a50*/  MOV R2, 0x0 ;  /* 0x0000000000027802 */ /* 0x000fc60000000f00 */
[----:B------:R-:W0:Y:S02]  /*1a60*/  MUFU.RSQ64H R21, R23 ;  /* 0x0000001700157308 */ /* 0x000e240000001c00 */
[----:B0-----:R-:W-:-:S08]  /*1a70*/  DMUL R4, R20, R20 ;  /* 0x0000001414047228 */ /* 0x001fd00000000000 */
[----:B------:R-:W-:-:S08]  /*1a80*/  DFMA R4, R22, -R4, 1 ;  /* 0x3ff000001604742b */ /* 0x000fd00000000804 */
[----:B------:R-:W-:Y:S02]  /*1a90*/  DFMA R2, R4, R2, 0.5 ;  /* 0x3fe000000402742b */ /* 0x000fe40000000002 */
[----:B------:R-:W-:-:S08]  /*1aa0*/  DMUL R4, R20, R4 ;  /* 0x0000000414047228 */ /* 0x000fd00000000000 */
[----:B------:R-:W-:-:S08]  /*1ab0*/  DFMA R4, R2, R4, R20 ;  /* 0x000000040204722b */ /* 0x000fd00000000014 */
[----:B------:R-:W-:Y:S02]  /*1ac0*/  DMUL R2, R22, R4 ;  /* 0x0000000416027228 */ /* 0x000fe40000000000 */
[----:B------:R-:W-:-:S06]  /*1ad0*/  IADD3 R5, PT, PT, R5, -0x100000, RZ ;  /* 0xfff0000005057810 */ /* 0x000fcc0007ffe0ff */
[----:B------:R-:W-:-:S08]  /*1ae0*/  DFMA R20, R2, -R2, R22 ;  /* 0x800000020214722b */ /* 0x000fd00000000016 */
[----:B------:R-:W-:-:S10]  /*1af0*/  DFMA R2, R4, R20, R2 ;  /* 0x000000140402722b */ /* 0x000fd40000000002 */
[----:B------:R-:W-:Y:S01]  /*1b00*/  IADD3 R3, PT, PT, R3, -0x3500000, RZ ;  /* 0xfcb0000003037810 */ /* 0x000fe20007ffe0ff */
[----:B------:R-:W-:Y:S06]  /*1b10*/  BRA `(.L_x_21) ;  /* 0x0000000000047947 */ /* 0x000fec0003800000 */
.L_x_22:
[----:B------:R-:W-:-:S11]  /*1b20*/  DADD R2, R4, R4 ;  /* 0x0000000004027229 */ /* 0x000fd60000000004 */
.L_x_21:
[----:B------:R-:W-:Y:S05]  /*1b30*/  BSYNC.RECONVERGENT B1 ;  /* 0x0000000000017941 */ /* 0x000fea0003800200 */
.L_x_19:
[----:B------:R-:W-:Y:S02]  /*1b40*/  HFMA2 R25, -RZ, RZ, 0, 0 ;  /* 0x00000000ff197431 */ /* 0x000fe400000001ff */
[----:B------:R-:W-:Y:S01]  /*1b50*/  IMAD.MOV.U32 R32, RZ, RZ, R2 ;  /* 0x000000ffff207224 */ /* 0x000fe200078e0002 */
[----:B------:R-:W-:Y:S01]  /*1b60*/  MOV R33, R3 ;  /* 0x0000000300217202 */ /* 0x000fe20000000f00 */
[----:B------:R-:W-:Y:S06]  /*1b70*/  RET.REL.NODEC R24 `(_Z19calculate_distancesdiPbPdS0_S0_ii) ;  /* 0xffffffe418207950 */ /* 0x000fec0003c3ffff */
.L_x_23:
        /* <DEDUP_REMOVED lines=16> */
.L_x_24:


//--------------------- .nv.shared.reserved.0     --------------------------
	.section	.nv.shared.reserved.0,"aw",@nobits
	.weak		__nv_reservedSMEM_offset_0_alias
	.size		__nv_reservedSMEM_offset_0_alias, 0, 64
	.other		__nv_reservedSMEM_offset_0_alias,@"STO_CUDA_RESERVED_SHARED STV_DEFAULT"
__nv_reservedSMEM_offset_0_alias:
	.zero		0
	.zero		64


//--------------------- .nv.constant0._Z3setPfS_S_ii --------------------------
	.section	.nv.constant0._Z3setPfS_S_ii,"a",@progbits
	.sectionflags	@""
	.align	4
.nv.constant0._Z3setPfS_S_ii:
	.zero		928


//--------------------- .nv.constant0._Z19calculate_distancesdiPbPdS0_S0_ii --------------------------
	.section	.nv.constant0._Z19calculate_distancesdiPbPdS0_S0_ii,"a",@progbits
	.sectionflags	@""
	.align	4
.nv.constant0._Z19calculate_distancesdiPbPdS0_S0_ii:
	.zero		952


//--------------------- SYMBOLS --------------------------

	.type		.nv.reservedSmem.offset0,@object
	.size		.nv.reservedSmem.offset0,0x4
